//
// Generated by NVIDIA NVVM Compiler
//
// Compiler Build ID: CL-36424714
// Cuda compilation tools, release 13.0, V13.0.88
// Based on NVVM 20.0.0
//

.version 9.0
.target sm_100
.address_size 64

	// .globl	_Z12gaussianBlurPKhPhii
.const .align 4 .b8 gaussianKernel[36] = {0, 0, 128, 61, 0, 0, 0, 62, 0, 0, 128, 61, 0, 0, 0, 62, 0, 0, 128, 62, 0, 0, 0, 62, 0, 0, 128, 61, 0, 0, 0, 62, 0, 0, 128, 61};

.visible .entry _Z12gaussianBlurPKhPhii(
	.param .u64 .ptr .align 1 _Z12gaussianBlurPKhPhii_param_0,
	.param .u64 .ptr .align 1 _Z12gaussianBlurPKhPhii_param_1,
	.param .u32 _Z12gaussianBlurPKhPhii_param_2,
	.param .u32 _Z12gaussianBlurPKhPhii_param_3
)
{
	.reg .pred 	%p<4>;
	.reg .b16 	%rs<10>;
	.reg .b32 	%r<39>;
	.reg .b32 	%f<48>;
	.reg .b64 	%rd<25>;

	ld.param.u64 	%rd1, [_Z12gaussianBlurPKhPhii_param_0];
	ld.param.u64 	%rd2, [_Z12gaussianBlurPKhPhii_param_1];
	ld.param.u32 	%r3, [_Z12gaussianBlurPKhPhii_param_2];
	ld.param.u32 	%r5, [_Z12gaussianBlurPKhPhii_param_3];
	mov.u32 	%r6, %ctaid.x;
	mov.u32 	%r7, %ntid.x;
	mov.u32 	%r8, %tid.x;
	mad.lo.s32 	%r1, %r6, %r7, %r8;
	mov.u32 	%r9, %ctaid.y;
	mov.u32 	%r10, %ntid.y;
	mov.u32 	%r11, %tid.y;
	mad.lo.s32 	%r12, %r9, %r10, %r11;
	setp.ge.s32 	%p1, %r1, %r3;
	setp.ge.s32 	%p2, %r12, %r5;
	or.pred  	%p3, %p1, %p2;
	@%p3 bra 	$L__BB0_2;
	cvta.to.global.u64 	%rd3, %rd2;
	cvta.to.global.u64 	%rd4, %rd1;
	add.s32 	%r13, %r3, -1;
	cvt.rn.f32.s32 	%f1, %r13;
	add.s32 	%r14, %r5, -1;
	cvt.rn.f32.u32 	%f2, %r14;
	add.s32 	%r15, %r1, -1;
	cvt.rn.f32.s32 	%f3, %r15;
	max.f32 	%f4, %f3, 0f00000000;
	min.f32 	%f5, %f4, %f1;
	cvt.rzi.s32.f32 	%r16, %f5;
	add.s32 	%r17, %r12, -1;
	cvt.rn.f32.s32 	%f6, %r17;
	max.f32 	%f7, %f6, 0f00000000;
	min.f32 	%f8, %f7, %f2;
	cvt.rzi.s32.f32 	%r18, %f8;
	mul.lo.s32 	%r19, %r18, %r3;
	add.s32 	%r20, %r16, %r19;
	cvt.s64.s32 	%rd5, %r20;
	add.s64 	%rd6, %rd4, %rd5;
	ld.global.u8 	%rs1, [%rd6];
	cvt.rn.f32.u16 	%f9, %rs1;
	ld.const.f32 	%f10, [gaussianKernel];
	fma.rn.f32 	%f11, %f10, %f9, 0f00000000;
	cvt.rn.f32.s32 	%f12, %r1;
	max.f32 	%f13, %f12, 0f00000000;
	min.f32 	%f14, %f13, %f1;
	cvt.rzi.s32.f32 	%r21, %f14;
	add.s32 	%r22, %r21, %r19;
	cvt.s64.s32 	%rd7, %r22;
	add.s64 	%rd8, %rd4, %rd7;
	ld.global.u8 	%rs2, [%rd8];
	cvt.rn.f32.u16 	%f15, %rs2;
	ld.const.f32 	%f16, [gaussianKernel+4];
	fma.rn.f32 	%f17, %f16, %f15, %f11;
	add.s32 	%r23, %r1, 1;
	cvt.rn.f32.s32 	%f18, %r23;
	max.f32 	%f19, %f18, 0f00000000;
	min.f32 	%f20, %f19, %f1;
	cvt.rzi.s32.f32 	%r24, %f20;
	add.s32 	%r25, %r24, %r19;
	cvt.s64.s32 	%rd9, %r25;
	add.s64 	%rd10, %rd4, %rd9;
	ld.global.u8 	%rs3, [%rd10];
	cvt.rn.f32.u16 	%f21, %rs3;
	ld.const.f32 	%f22, [gaussianKernel+8];
	fma.rn.f32 	%f23, %f22, %f21, %f17;
	cvt.rn.f32.u32 	%f24, %r12;
	max.f32 	%f25, %f24, 0f00000000;
	min.f32 	%f26, %f25, %f2;
	cvt.rzi.s32.f32 	%r26, %f26;
	mul.lo.s32 	%r27, %r26, %r3;
	add.s32 	%r28, %r16, %r27;
	cvt.s64.s32 	%rd11, %r28;
	add.s64 	%rd12, %rd4, %rd11;
	ld.global.u8 	%rs4, [%rd12];
	cvt.rn.f32.u16 	%f27, %rs4;
	ld.const.f32 	%f28, [gaussianKernel+12];
	fma.rn.f32 	%f29, %f28, %f27, %f23;
	add.s32 	%r29, %r21, %r27;
	cvt.s64.s32 	%rd13, %r29;
	add.s64 	%rd14, %rd4, %rd13;
	ld.global.u8 	%rs5, [%rd14];
	cvt.rn.f32.u16 	%f30, %rs5;
	ld.const.f32 	%f31, [gaussianKernel+16];
	fma.rn.f32 	%f32, %f31, %f30, %f29;
	add.s32 	%r30, %r24, %r27;
	cvt.s64.s32 	%rd15, %r30;
	add.s64 	%rd16, %rd4, %rd15;
	ld.global.u8 	%rs6, [%rd16];
	cvt.rn.f32.u16 	%f33, %rs6;
	ld.const.f32 	%f34, [gaussianKernel+20];
	fma.rn.f32 	%f35, %f34, %f33, %f32;
	add.s32 	%r31, %r12, 1;
	cvt.rn.f32.u32 	%f36, %r31;
	max.f32 	%f37, %f36, 0f00000000;
	min.f32 	%f38, %f37, %f2;
	cvt.rzi.s32.f32 	%r32, %f38;
	mul.lo.s32 	%r33, %r32, %r3;
	add.s32 	%r34, %r16, %r33;
	cvt.s64.s32 	%rd17, %r34;
	add.s64 	%rd18, %rd4, %rd17;
	ld.global.u8 	%rs7, [%rd18];
	cvt.rn.f32.u16 	%f39, %rs7;
	ld.const.f32 	%f40, [gaussianKernel+24];
	fma.rn.f32 	%f41, %f40, %f39, %f35;
	add.s32 	%r35, %r21, %r33;
	cvt.s64.s32 	%rd19, %r35;
	add.s64 	%rd20, %rd4, %rd19;
	ld.global.u8 	%rs8, [%rd20];
	cvt.rn.f32.u16 	%f42, %rs8;
	ld.const.f32 	%f43, [gaussianKernel+28];
	fma.rn.f32 	%f44, %f43, %f42, %f41;
	add.s32 	%r36, %r24, %r33;
	cvt.s64.s32 	%rd21, %r36;
	add.s64 	%rd22, %rd4, %rd21;
	ld.global.u8 	%rs9, [%rd22];
	cvt.rn.f32.u16 	%f45, %rs9;
	ld.const.f32 	%f46, [gaussianKernel+32];
	fma.rn.f32 	%f47, %f46, %f45, %f44;
	cvt.rzi.u32.f32 	%r37, %f47;
	mad.lo.s32 	%r38, %r3, %r12, %r1;
	cvt.s64.s32 	%rd23, %r38;
	add.s64 	%rd24, %rd3, %rd23;
	st.global.u8 	[%rd24], %r37;
$L__BB0_2:
	ret;

}
	// .globl	_Z15computeFeaturesPKhiiPiiiPh
.visible .entry _Z15computeFeaturesPKhiiPiiiPh(
	.param .u64 .ptr .align 1 _Z15computeFeaturesPKhiiPiiiPh_param_0,
	.param .u32 _Z15computeFeaturesPKhiiPiiiPh_param_1,
	.param .u32 _Z15computeFeaturesPKhiiPiiiPh_param_2,
	.param .u64 .ptr .align 1 _Z15computeFeaturesPKhiiPiiiPh_param_3,
	.param .u32 _Z15computeFeaturesPKhiiPiiiPh_param_4,
	.param .u32 _Z15computeFeaturesPKhiiPiiiPh_param_5,
	.param .u64 .ptr .align 1 _Z15computeFeaturesPKhiiPiiiPh_param_6
)
{
	.reg .pred 	%p<12>;
	.reg .b16 	%rs<9>;
	.reg .b32 	%r<56>;
	.reg .b32 	%f<7>;
	.reg .b64 	%rd<26>;

	ld.param.u64 	%rd4, [_Z15computeFeaturesPKhiiPiiiPh_param_0];
	ld.param.u32 	%r7, [_Z15computeFeaturesPKhiiPiiiPh_param_1];
	ld.param.u32 	%r11, [_Z15computeFeaturesPKhiiPiiiPh_param_2];
	ld.param.u64 	%rd2, [_Z15computeFeaturesPKhiiPiiiPh_param_3];
	ld.param.u32 	%r9, [_Z15computeFeaturesPKhiiPiiiPh_param_4];
	ld.param.u32 	%r10, [_Z15computeFeaturesPKhiiPiiiPh_param_5];
	ld.param.u64 	%rd3, [_Z15computeFeaturesPKhiiPiiiPh_param_6];
	cvta.to.global.u64 	%rd1, %rd4;
	mov.u32 	%r12, %ctaid.x;
	mov.u32 	%r13, %ntid.x;
	mov.u32 	%r14, %tid.x;
	mad.lo.s32 	%r1, %r12, %r13, %r14;
	mov.u32 	%r15, %ctaid.y;
	mov.u32 	%r16, %ntid.y;
	mov.u32 	%r17, %tid.y;
	mad.lo.s32 	%r18, %r15, %r16, %r17;
	setp.ge.s32 	%p1, %r1, %r7;
	setp.ge.s32 	%p2, %r18, %r11;
	or.pred  	%p3, %p1, %p2;
	@%p3 bra 	$L__BB1_4;
	setp.lt.s32 	%p4, %r1, 1;
	add.s32 	%r20, %r7, -1;
	setp.ge.s32 	%p5, %r1, %r20;
	or.pred  	%p6, %p4, %p5;
	setp.eq.s32 	%p7, %r18, 0;
	or.pred  	%p8, %p7, %p6;
	add.s32 	%r21, %r11, -1;
	setp.ge.u32 	%p9, %r18, %r21;
	mov.b32 	%r54, 0;
	or.pred  	%p10, %p8, %p9;
	mov.u32 	%r55, %r54;
	@%p10 bra 	$L__BB1_3;
	add.s32 	%r22, %r18, -1;
	mul.lo.s32 	%r23, %r22, %r7;
	cvt.s64.s32 	%rd5, %r23;
	cvt.u64.u32 	%rd6, %r1;
	add.s64 	%rd7, %rd5, %rd6;
	add.s64 	%rd8, %rd1, %rd7;
	ld.global.u8 	%r24, [%rd8+1];
	ld.global.u8 	%r25, [%rd8+-1];
	mul.lo.s32 	%r26, %r18, %r7;
	cvt.s64.s32 	%rd9, %r26;
	add.s64 	%rd10, %rd9, %rd6;
	add.s64 	%rd11, %rd1, %rd10;
	ld.global.u8 	%rs1, [%rd11+1];
	mul.wide.u16 	%r27, %rs1, 2;
	ld.global.u8 	%rs2, [%rd11+-1];
	add.s32 	%r28, %r26, %r7;
	cvt.s64.s32 	%rd12, %r28;
	add.s64 	%rd13, %rd12, %rd6;
	add.s64 	%rd14, %rd1, %rd13;
	ld.global.u8 	%r29, [%rd14+1];
	ld.global.u8 	%r30, [%rd14+-1];
	sub.s32 	%r31, %r24, %r25;
	add.s32 	%r32, %r31, %r27;
	add.s32 	%r33, %r32, %r29;
	mul.wide.u16 	%r34, %rs2, 2;
	add.s32 	%r35, %r34, %r30;
	sub.s32 	%r54, %r33, %r35;
	add.s32 	%r36, %r28, %r1;
	cvt.s64.s32 	%rd15, %r36;
	add.s64 	%rd16, %rd1, %rd15;
	ld.global.u8 	%rs3, [%rd16];
	mul.wide.u16 	%r37, %rs3, 2;
	add.s32 	%r38, %r23, %r1;
	cvt.s64.s32 	%rd17, %r38;
	add.s64 	%rd18, %rd1, %rd17;
	ld.global.u8 	%rs4, [%rd18];
	sub.s32 	%r39, %r30, %r25;
	add.s32 	%r40, %r39, %r37;
	add.s32 	%r41, %r40, %r29;
	mul.wide.u16 	%r42, %rs4, 2;
	add.s32 	%r43, %r42, %r24;
	sub.s32 	%r55, %r41, %r43;
$L__BB1_3:
	mul.lo.s32 	%r44, %r54, %r54;
	mad.lo.s32 	%r45, %r55, %r55, %r44;
	cvt.rn.f32.u32 	%f1, %r45;
	sqrt.rn.f32 	%f2, %f1;
	add.s32 	%r46, %r10, -1;
	cvt.rn.f32.s32 	%f3, %r10;
	mov.f32 	%f4, 0f437F0000;
	div.rn.f32 	%f5, %f4, %f3;
	div.rn.f32 	%f6, %f2, %f5;
	cvt.rzi.s32.f32 	%r47, %f6;
	min.s32 	%r48, %r46, %r47;
	mad.lo.s32 	%r49, %r7, %r18, %r1;
	cvt.s64.s32 	%rd19, %r49;
	add.s64 	%rd20, %rd1, %rd19;
	ld.global.u8 	%rs5, [%rd20];
	div.s32 	%r50, 256, %r10;
	cvt.u16.u32 	%rs6, %r50;
	div.s16 	%rs7, %rs5, %rs6;
	cvt.s32.s16 	%r51, %rs7;
	setp.gt.f32 	%p11, %f2, 0f42480000;
	selp.s16 	%rs8, -1, 0, %p11;
	cvta.to.global.u64 	%rd21, %rd3;
	add.s64 	%rd22, %rd21, %rd19;
	st.global.u8 	[%rd22], %rs8;
	mad.lo.s32 	%r52, %r9, %r51, %r48;
	cvta.to.global.u64 	%rd23, %rd2;
	mul.wide.s32 	%rd24, %r52, 4;
	add.s64 	%rd25, %rd23, %rd24;
	atom.global.add.u32 	%r53, [%rd25], 1;
$L__BB1_4:
	ret;

}


// ===== COMPILED SASS (sm_100) =====

	.target	sm_100

	.elftype	@"ET_EXEC"


//--------------------- .note.nv.tkinfo           --------------------------
	.section	.note.nv.tkinfo,"",@"SHT_NOTE"
	.sectionflags	@"SHF_NOTE_NV_TKINFO"
	.tkinfo
        /*0018*/ 	.word	0x00000002
        /*0030*/ 	.string	""
        /*0030*/ 	.string	"ptxas"
        /*0030*/ 	.string	"Cuda compilation tools, release 13.0, V13.0.88"
        /*0030*/ 	.string	"Build cuda_13.0.r13.0/compiler.36424714_0"
        /*0030*/ 	.string	"-arch sm_100 -m 64 "



//--------------------- .note.nv.cuinfo           --------------------------
	.section	.note.nv.cuinfo,"",@"SHT_NOTE"
	.sectionflags	@"SHF_NOTE_NV_CUINFO"
        /*0018*/ 	.short	0x0002
        /*001a*/ 	.short	0x0064
        /*001c*/ 	.short	0x0082
	.zero		2


//--------------------- .nv.info                  --------------------------
	.section	.nv.info,"",@"SHT_CUDA_INFO"
	.align	4


	//----- nvinfo : EIATTR_REGCOUNT
	.align		4
        /*0000*/ 	.byte	0x04, 0x2f
        /*0002*/ 	.short	(.L_2 - .L_1)
	.align		4
.L_1:
        /*0004*/ 	.word	index@(_Z12gaussianBlurPKhPhii)
        /*0008*/ 	.word	0x0000001a


	//----- nvinfo : EIATTR_FRAME_SIZE
	.align		4
.L_2:
        /*000c*/ 	.byte	0x04, 0x11
        /*000e*/ 	.short	(.L_4 - .L_3)
	.align		4
.L_3:
        /*0010*/ 	.word	index@(_Z12gaussianBlurPKhPhii)
        /*0014*/ 	.word	0x00000000


	//----- nvinfo : EIATTR_REGCOUNT
	.align		4
.L_4:
        /*0018*/ 	.byte	0x04, 0x2f
        /*001a*/ 	.short	(.L_6 - .L_5)
	.align		4
.L_5:
        /*001c*/ 	.word	index@(_Z15computeFeaturesPKhiiPiiiPh)
        /*0020*/ 	.word	0x00000016


	//----- nvinfo : EIATTR_FRAME_SIZE
	.align		4
.L_6:
        /*0024*/ 	.byte	0x04, 0x11
        /*0026*/ 	.short	(.L_8 - .L_7)
	.align		4
.L_7:
        /*0028*/ 	.word	index@($__internal_2_$__cuda_sm3x_div_rn_noftz_f32_slowpath)
        /*002c*/ 	.word	0x00000000


	//----- nvinfo : EIATTR_FRAME_SIZE
	.align		4
.L_8:
        /*0030*/ 	.byte	0x04, 0x11
        /*0032*/ 	.short	(.L_10 - .L_9)
	.align		4
.L_9:
        /*0034*/ 	.word	index@($__internal_1_$__cuda_sm20_sqrt_rn_f32_slowpath)
        /*0038*/ 	.word	0x00000000


	//----- nvinfo : EIATTR_FRAME_SIZE
	.align		4
.L_10:
        /*003c*/ 	.byte	0x04, 0x11
        /*003e*/ 	.short	(.L_12 - .L_11)
	.align		4
.L_11:
        /*0040*/ 	.word	index@($__internal_0_$__cuda_sm20_div_s16)
        /*0044*/ 	.word	0x00000000


	//----- nvinfo : EIATTR_FRAME_SIZE
	.align		4
.L_12:
        /*0048*/ 	.byte	0x04, 0x11
        /*004a*/ 	.short	(.L_14 - .L_13)
	.align		4
.L_13:
        /*004c*/ 	.word	index@(_Z15computeFeaturesPKhiiPiiiPh)
        /*0050*/ 	.word	0x00000000


	//----- nvinfo : EIATTR_MIN_STACK_SIZE
	.align		4
.L_14:
        /*0054*/ 	.byte	0x04, 0x12
        /*0056*/ 	.short	(.L_16 - .L_15)
	.align		4
.L_15:
        /*0058*/ 	.word	index@(_Z15computeFeaturesPKhiiPiiiPh)
        /*005c*/ 	.word	0x00000000


	//----- nvinfo : EIATTR_MIN_STACK_SIZE
	.align		4
.L_16:
        /*0060*/ 	.byte	0x04, 0x12
        /*0062*/ 	.short	(.L_18 - .L_17)
	.align		4
.L_17:
        /*0064*/ 	.word	index@(_Z12gaussianBlurPKhPhii)
        /*0068*/ 	.word	0x00000000
.L_18:


//--------------------- .nv.compat                --------------------------
	.section	.nv.compat,"",@"SHT_CUDA_COMPAT_INFO"
	.align	4
        /*0000*/ 	.byte	0x02, 0x09, 0x00, 0x00, 0x02, 0x02, 0x01, 0x00, 0x02, 0x05, 0x05, 0x00, 0x03, 0x07, 0x01, 0x01
        /*0010*/ 	.byte	0x02, 0x03, 0x00, 0x00, 0x02, 0x06, 0x01, 0x00, 0x04, 0x0b, 0x08, 0x00, 0x01, 0x00, 0x00, 0x00
        /*0020*/ 	.byte	0x00, 0x00, 0x00, 0x00


//--------------------- .nv.info._Z15computeFeaturesPKhiiPiiiPh --------------------------
	.section	.nv.info._Z15computeFeaturesPKhiiPiiiPh,"",@"SHT_CUDA_INFO"
	.sectionflags	@""
	.align	4


	//----- nvinfo : EIATTR_CUDA_API_VERSION
	.align		4
        /*0000*/ 	.byte	0x04, 0x37
        /*0002*/ 	.short	(.L_20 - .L_19)
.L_19:
        /*0004*/ 	.word	0x00000082


	//----- nvinfo : EIATTR_KPARAM_INFO
	.align		4
.L_20:
        /*0008*/ 	.byte	0x04, 0x17
        /*000a*/ 	.short	(.L_22 - .L_21)
.L_21:
        /*000c*/ 	.word	0x00000000
        /*0010*/ 	.short	0x0006
        /*0012*/ 	.short	0x0020
        /*0014*/ 	.byte	0x00, 0xf5, 0x21, 0x00


	//----- nvinfo : EIATTR_KPARAM_INFO
	.align		4
.L_22:
        /*0018*/ 	.byte	0x04, 0x17
        /*001a*/ 	.short	(.L_24 - .L_23)
.L_23:
        /*001c*/ 	.word	0x00000000
        /*0020*/ 	.short	0x0005
        /*0022*/ 	.short	0x001c
        /*0024*/ 	.byte	0x00, 0xf0, 0x11, 0x00


	//----- nvinfo : EIATTR_KPARAM_INFO
	.align		4
.L_24:
        /*0028*/ 	.byte	0x04, 0x17
        /*002a*/ 	.short	(.L_26 - .L_25)
.L_25:
        /*002c*/ 	.word	0x00000000
        /*0030*/ 	.short	0x0004
        /*0032*/ 	.short	0x0018
        /*0034*/ 	.byte	0x00, 0xf0, 0x11, 0x00


	//----- nvinfo : EIATTR_KPARAM_INFO
	.align		4
.L_26:
        /*0038*/ 	.byte	0x04, 0x17
        /*003a*/ 	.short	(.L_28 - .L_27)
.L_27:
        /*003c*/ 	.word	0x00000000
        /*0040*/ 	.short	0x0003
        /*0042*/ 	.short	0x0010
        /*0044*/ 	.byte	0x00, 0xf5, 0x21, 0x00


	//----- nvinfo : EIATTR_KPARAM_INFO
	.align		4
.L_28:
        /*0048*/ 	.byte	0x04, 0x17
        /*004a*/ 	.short	(.L_30 - .L_29)
.L_29:
        /*004c*/ 	.word	0x00000000
        /*0050*/ 	.short	0x0002
        /*0052*/ 	.short	0x000c
        /*0054*/ 	.byte	0x00, 0xf0, 0x11, 0x00


	//----- nvinfo : EIATTR_KPARAM_INFO
	.align		4
.L_30:
        /*0058*/ 	.byte	0x04, 0x17
        /*005a*/ 	.short	(.L_32 - .L_31)
.L_31:
        /*005c*/ 	.word	0x00000000
        /*0060*/ 	.short	0x0001
        /*0062*/ 	.short	0x0008
        /*0064*/ 	.byte	0x00, 0xf0, 0x11, 0x00


	//----- nvinfo : EIATTR_KPARAM_INFO
	.align		4
.L_32:
        /*0068*/ 	.byte	0x04, 0x17
        /*006a*/ 	.short	(.L_34 - .L_33)
.L_33:
        /*006c*/ 	.word	0x00000000
        /*0070*/ 	.short	0x0000
        /*0072*/ 	.short	0x0000
        /*0074*/ 	.byte	0x00, 0xf5, 0x21, 0x00


	//----- nvinfo : EIATTR_SPARSE_MMA_MASK
	.align		4
.L_34:
        /*0078*/ 	.byte	0x03, 0x50
        /*007a*/ 	.short	0x0000


	//----- nvinfo : EIATTR_MAXREG_COUNT
	.align		4
        /*007c*/ 	.byte	0x03, 0x1b
        /*007e*/ 	.short	0x00ff


	//----- nvinfo : EIATTR_MERCURY_ISA_VERSION
	.align		4
        /*0080*/ 	.byte	0x03, 0x5f
        /*0082*/ 	.short	0x0101


	//----- nvinfo : EIATTR_VRC_CTA_INIT_COUNT
	.align		4
        /*0084*/ 	.byte	0x02, 0x4a
	.zero		1
	.zero		1


	//----- nvinfo : EIATTR_EXIT_INSTR_OFFSETS
	.align		4
        /*0088*/ 	.byte	0x04, 0x1c
        /*008a*/ 	.short	(.L_36 - .L_35)


	//   ....[0]....
.L_35:
        /*008c*/ 	.word	0x000000c0


	//   ....[1]....
        /*0090*/ 	.word	0x000009f0


	//----- nvinfo : EIATTR_CRS_STACK_SIZE
	.align		4
.L_36:
        /*0094*/ 	.byte	0x04, 0x1e
        /*0096*/ 	.short	(.L_38 - .L_37)
.L_37:
        /*0098*/ 	.word	0x00000000


	//----- nvinfo : EIATTR_CBANK_PARAM_SIZE
	.align		4
.L_38:
        /*009c*/ 	.byte	0x03, 0x19
        /*009e*/ 	.short	0x0028


	//----- nvinfo : EIATTR_PARAM_CBANK
	.align		4
        /*00a0*/ 	.byte	0x04, 0x0a
        /*00a2*/ 	.short	(.L_40 - .L_39)
	.align		4
.L_39:
        /*00a4*/ 	.word	index@(.nv.constant0._Z15computeFeaturesPKhiiPiiiPh)
        /*00a8*/ 	.short	0x0380
        /*00aa*/ 	.short	0x0028


	//----- nvinfo : EIATTR_SW_WAR
	.align		4
.L_40:
        /*00ac*/ 	.byte	0x04, 0x36
        /*00ae*/ 	.short	(.L_42 - .L_41)
.L_41:
        /*00b0*/ 	.word	0x00000008
.L_42:


//--------------------- .nv.info._Z12gaussianBlurPKhPhii --------------------------
	.section	.nv.info._Z12gaussianBlurPKhPhii,"",@"SHT_CUDA_INFO"
	.sectionflags	@""
	.align	4


	//----- nvinfo : EIATTR_CUDA_API_VERSION
	.align		4
        /*0000*/ 	.byte	0x04, 0x37
        /*0002*/ 	.short	(.L_44 - .L_43)
.L_43:
        /*0004*/ 	.word	0x00000082


	//----- nvinfo : EIATTR_KPARAM_INFO
	.align		4
.L_44:
        /*0008*/ 	.byte	0x04, 0x17
        /*000a*/ 	.short	(.L_46 - .L_45)
.L_45:
        /*000c*/ 	.word	0x00000000
        /*0010*/ 	.short	0x0003
        /*0012*/ 	.short	0x0014
        /*0014*/ 	.byte	0x00, 0xf0, 0x11, 0x00


	//----- nvinfo : EIATTR_KPARAM_INFO
	.align		4
.L_46:
        /*0018*/ 	.byte	0x04, 0x17
        /*001a*/ 	.short	(.L_48 - .L_47)
.L_47:
        /*001c*/ 	.word	0x00000000
        /*0020*/ 	.short	0x0002
        /*0022*/ 	.short	0x0010
        /*0024*/ 	.byte	0x00, 0xf0, 0x11, 0x00


	//----- nvinfo : EIATTR_KPARAM_INFO
	.align		4
.L_48:
        /*0028*/ 	.byte	0x04, 0x17
        /*002a*/ 	.short	(.L_50 - .L_49)
.L_49:
        /*002c*/ 	.word	0x00000000
        /*0030*/ 	.short	0x0001
        /*0032*/ 	.short	0x0008
        /*0034*/ 	.byte	0x00, 0xf5, 0x21, 0x00


	//----- nvinfo : EIATTR_KPARAM_INFO
	.align		4
.L_50:
        /*0038*/ 	.byte	0x04, 0x17
        /*003a*/ 	.short	(.L_52 - .L_51)
.L_51:
        /*003c*/ 	.word	0x00000000
        /*0040*/ 	.short	0x0000
        /*0042*/ 	.short	0x0000
        /*0044*/ 	.byte	0x00, 0xf5, 0x21, 0x00


	//----- nvinfo : EIATTR_SPARSE_MMA_MASK
	.align		4
.L_52:
        /*0048*/ 	.byte	0x03, 0x50
        /*004a*/ 	.short	0x0000


	//----- nvinfo : EIATTR_MAXREG_COUNT
	.align		4
        /*004c*/ 	.byte	0x03, 0x1b
        /*004e*/ 	.short	0x00ff


	//----- nvinfo : EIATTR_MERCURY_ISA_VERSION
	.align		4
        /*0050*/ 	.byte	0x03, 0x5f
        /*0052*/ 	.short	0x0101


	//----- nvinfo : EIATTR_VRC_CTA_INIT_COUNT
	.align		4
        /*0054*/ 	.byte	0x02, 0x4a
	.zero		1
	.zero		1


	//----- nvinfo : EIATTR_EXIT_INSTR_OFFSETS
	.align		4
        /*0058*/ 	.byte	0x04, 0x1c
        /*005a*/ 	.short	(.L_54 - .L_53)


	//   ....[0]....
.L_53:
        /*005c*/ 	.word	0x000000c0


	//   ....[1]....
        /*0060*/ 	.word	0x000006d0


	//----- nvinfo : EIATTR_CBANK_PARAM_SIZE
	.align		4
.L_54:
        /*0064*/ 	.byte	0x03, 0x19
        /*0066*/ 	.short	0x0018


	//----- nvinfo : EIATTR_PARAM_CBANK
	.align		4
        /*0068*/ 	.byte	0x04, 0x0a
        /*006a*/ 	.short	(.L_56 - .L_55)
	.align		4
.L_55:
        /*006c*/ 	.word	index@(.nv.constant0._Z12gaussianBlurPKhPhii)
        /*0070*/ 	.short	0x0380
        /*0072*/ 	.short	0x0018


	//----- nvinfo : EIATTR_SW_WAR
	.align		4
.L_56:
        /*0074*/ 	.byte	0x04, 0x36
        /*0076*/ 	.short	(.L_58 - .L_57)
.L_57:
        /*0078*/ 	.word	0x00000008
.L_58:


//--------------------- .nv.callgraph             --------------------------
	.section	.nv.callgraph,"",@"SHT_CUDA_CALLGRAPH"
	.align	4
	.sectionentsize	8
	.align		4
        /*0000*/ 	.word	0x00000000
	.align		4
        /*0004*/ 	.word	0xffffffff
	.align		4
        /*0008*/ 	.word	0x00000000
	.align		4
        /*000c*/ 	.word	0xfffffffe
	.align		4
        /*0010*/ 	.word	0x00000000
	.align		4
        /*0014*/ 	.word	0xfffffffd
	.align		4
        /*0018*/ 	.word	0x00000000
	.align		4
        /*001c*/ 	.word	0xfffffffc


//--------------------- .nv.constant3             --------------------------
	.section	.nv.constant3,"a",@progbits
	.align	4
.nv.constant3:
	.type		gaussianKernel,@object
	.size		gaussianKernel,(.L_0 - gaussianKernel)
gaussianKernel:
        /*0000*/ 	.byte	0x00, 0x00, 0x80, 0x3d, 0x00, 0x00, 0x00, 0x3e, 0x00, 0x00, 0x80, 0x3d, 0x00, 0x00, 0x00, 0x3e
        /*0010*/ 	.byte	0x00, 0x00, 0x80, 0x3e, 0x00, 0x00, 0x00, 0x3e, 0x00, 0x00, 0x80, 0x3d, 0x00, 0x00, 0x00, 0x3e
        /*0020*/ 	.byte	0x00, 0x00, 0x80, 0x3d
.L_0:


//--------------------- .text._Z15computeFeaturesPKhiiPiiiPh --------------------------
	.section	.text._Z15computeFeaturesPKhiiPiiiPh,"ax",@progbits
	.align	128
        .global         _Z15computeFeaturesPKhiiPiiiPh
        .type           _Z15computeFeaturesPKhiiPiiiPh,@function
        .size           _Z15computeFeaturesPKhiiPiiiPh,(.L_x_24 - _Z15computeFeaturesPKhiiPiiiPh)
        .other          _Z15computeFeaturesPKhiiPiiiPh,@"STO_CUDA_ENTRY STV_DEFAULT"
_Z15computeFeaturesPKhiiPiiiPh:
.text._Z15computeFeaturesPKhiiPiiiPh:
[----:B------:R-:W-:Y:S01]  /*0000*/  LDC R1, c[0x0][0x37c] ;  /* 0x0000df00ff017b82 */ /* 0x000fe20000000800 */
[----:B------:R-:W0:Y:S07]  /*0010*/  S2R R3, SR_TID.Y ;  /* 0x0000000000037919 */ /* 0x000e2e0000002200 */
[----:B------:R-:W1:Y:S01]  /*0020*/  LDC R5, c[0x0][0x360] ;  /* 0x0000d800ff057b82 */ /* 0x000e620000000800 */
[----:B------:R-:W2:Y:S01]  /*0030*/  LDCU.64 UR8, c[0x0][0x388] ;  /* 0x00007100ff0877ac */ /* 0x000ea20008000a00 */
[----:B------:R-:W1:Y:S06]  /*0040*/  S2R R0, SR_TID.X ;  /* 0x0000000000007919 */ /* 0x000e6c0000002100 */
[----:B------:R-:W0:Y:S08]  /*0050*/  S2UR UR5, SR_CTAID.Y ;  /* 0x00000000000579c3 */ /* 0x000e300000002600 */
[----:B------:R-:W0:Y:S08]  /*0060*/  LDC R2, c[0x0][0x364] ;  /* 0x0000d900ff027b82 */ /* 0x000e300000000800 */
[----:B------:R-:W1:Y:S01]  /*0070*/  S2UR UR4, SR_CTAID.X ;  /* 0x00000000000479c3 */ /* 0x000e620000002500 */
[----:B0-----:R-:W-:-:S05]  /*0080*/  IMAD R2, R2, UR5, R3 ;  /* 0x0000000502027c24 */ /* 0x001fca000f8e0203 */
[----:B--2---:R-:W-:Y:S01]  /*0090*/  ISETP.GE.AND P0, PT, R2, UR9, PT ;  /* 0x0000000902007c0c */ /* 0x004fe2000bf06270 */
[----:B-1----:R-:W-:-:S05]  /*00a0*/  IMAD R5, R5, UR4, R0 ;  /* 0x0000000405057c24 */ /* 0x002fca000f8e0200 */
[----:B------:R-:W-:-:S13]  /*00b0*/  ISETP.GE.OR P0, PT, R5, UR8, P0 ;  /* 0x0000000805007c0c */ /* 0x000fda0008706670 */
[----:B------:R-:W-:Y:S05]  /*00c0*/  @P0 EXIT ;  /* 0x000000000000094d */ /* 0x000fea0003800000 */
[----:B------:R-:W-:Y:S01]  /*00d0*/  UIADD3 UR4, UPT, UPT, UR8, -0x1, URZ ;  /* 0xffffffff08047890 */ /* 0x000fe2000fffe0ff */
[----:B------:R-:W-:Y:S01]  /*00e0*/  BSSY.RECONVERGENT B0, `(.L_x_0) ;  /* 0x000002e000007945 */ /* 0x000fe20003800200 */
[----:B------:R-:W0:Y:S01]  /*00f0*/  LDCU.64 UR6, c[0x0][0x358] ;  /* 0x00006b00ff0677ac */ /* 0x000e220008000a00 */
[----:B------:R-:W-:Y:S02]  /*0100*/  IMAD.MOV.U32 R0, RZ, RZ, RZ ;  /* 0x000000ffff007224 */ /* 0x000fe400078e00ff */
[----:B------:R-:W-:Y:S01]  /*0110*/  IMAD.MOV.U32 R3, RZ, RZ, RZ ;  /* 0x000000ffff037224 */ /* 0x000fe200078e00ff */
[----:B------:R-:W-:Y:S01]  /*0120*/  ISETP.GE.AND P0, PT, R5, UR4, PT ;  /* 0x0000000405007c0c */ /* 0x000fe2000bf06270 */
[----:B------:R-:W-:-:S03]  /*0130*/  UIADD3 UR4, UPT, UPT, UR9, -0x1, URZ ;  /* 0xffffffff09047890 */ /* 0x000fc6000fffe0ff */
[----:B------:R-:W-:-:S04]  /*0140*/  ISETP.LT.OR P0, PT, R5, 0x1, P0 ;  /* 0x000000010500780c */ /* 0x000fc80000701670 */
[----:B------:R-:W-:-:S04]  /*0150*/  ISETP.EQ.OR P0, PT, R2, RZ, P0 ;  /* 0x000000ff0200720c */ /* 0x000fc80000702670 */
[----:B------:R-:W-:-:S13]  /*0160*/  ISETP.GE.U32.OR P0, PT, R2, UR4, P0 ;  /* 0x0000000402007c0c */ /* 0x000fda0008706470 */
[----:B0-----:R-:W-:Y:S05]  /*0170*/  @P0 BRA `(.L_x_1) ;  /* 0x0000000000900947 */ /* 0x001fea0003800000 */
[----:B------:R-:W0:Y:S01]  /*0180*/  LDCU.64 UR4, c[0x0][0x380] ;  /* 0x00007000ff0477ac */ /* 0x000e220008000a00 */
[C---:B------:R-:W-:Y:S02]  /*0190*/  IMAD R4, R2.reuse, UR8, RZ ;  /* 0x0000000802047c24 */ /* 0x040fe4000f8e02ff */
[----:B------:R-:W-:-:S03]  /*01a0*/  VIADD R0, R2, 0xffffffff ;  /* 0xffffffff02007836 */ /* 0x000fc60000000000 */
[----:B------:R-:W-:Y:S01]  /*01b0*/  SHF.R.S32.HI R7, RZ, 0x1f, R4 ;  /* 0x0000001fff077819 */ /* 0x000fe20000011404 */
[----:B------:R-:W-:-:S04]  /*01c0*/  IMAD R0, R0, UR8, RZ ;  /* 0x0000000800007c24 */ /* 0x000fc8000f8e02ff */
[--C-:B------:R-:W-:Y:S01]  /*01d0*/  IMAD.IADD R11, R5, 0x1, R0.reuse ;  /* 0x00000001050b7824 */ /* 0x100fe200078e0200 */
[----:B------:R-:W-:Y:S02]  /*01e0*/  SHF.R.S32.HI R3, RZ, 0x1f, R0 ;  /* 0x0000001fff037819 */ /* 0x000fe40000011400 */
[C-C-:B0-----:R-:W-:Y:S01]  /*01f0*/  IADD3 R6, P2, P3, R4.reuse, UR4, R5.reuse ;  /* 0x0000000404067c10 */ /* 0x141fe2000fb5e005 */
[----:B------:R-:W-:Y:S01]  /*0200*/  VIADD R4, R4, UR8 ;  /* 0x0000000804047c36 */ /* 0x000fe20008000000 */
[--C-:B------:R-:W-:Y:S02]  /*0210*/  IADD3 R12, P0, P1, R0, UR4, R5.reuse ;  /* 0x00000004000c7c10 */ /* 0x100fe4000f91e005 */
[----:B------:R-:W-:Y:S02]  /*0220*/  IADD3.X R7, PT, PT, R7, UR5, RZ, P2, P3 ;  /* 0x0000000507077c10 */ /* 0x000fe400097e64ff */
[--C-:B------:R-:W-:Y:S02]  /*0230*/  SHF.R.S32.HI R0, RZ, 0x1f, R4.reuse ;  /* 0x0000001fff007819 */ /* 0x100fe40000011404 */
[----:B------:R-:W-:Y:S01]  /*0240*/  IADD3 R8, P4, P5, R4, UR4, R5 ;  /* 0x0000000404087c10 */ /* 0x000fe2000fd9e005 */
[----:B------:R-:W-:Y:S01]  /*0250*/  IMAD.IADD R4, R5, 0x1, R4 ;  /* 0x0000000105047824 */ /* 0x000fe200078e0204 */
[----:B------:R-:W-:Y:S01]  /*0260*/  IADD3.X R13, PT, PT, R3, UR5, RZ, P0, P1 ;  /* 0x00000005030d7c10 */ /* 0x000fe200087e24ff */
[----:B------:R-:W2:Y:S01]  /*0270*/  LDG.E.U8 R16, desc[UR6][R6.64+-0x1] ;  /* 0xffffff0606107981 */ /* 0x000ea2000c1e1100 */
[----:B------:R-:W-:-:S02]  /*0280*/  IADD3.X R9, PT, PT, R0, UR5, RZ, P4, P5 ;  /* 0x0000000500097c10 */ /* 0x000fc4000a7ea4ff */
[C---:B------:R-:W-:Y:S01]  /*0290*/  IADD3 R14, P0, PT, R4.reuse, UR4, RZ ;  /* 0x00000004040e7c10 */ /* 0x040fe2000ff1e0ff */
[----:B------:R-:W3:Y:S01]  /*02a0*/  LDG.E.U8 R0, desc[UR6][R12.64+0x1] ;  /* 0x000001060c007981 */ /* 0x000ee2000c1e1100 */
[C---:B------:R-:W-:Y:S02]  /*02b0*/  IADD3 R10, P1, PT, R11.reuse, UR4, RZ ;  /* 0x000000040b0a7c10 */ /* 0x040fe4000ff3e0ff */
[----:B------:R-:W-:Y:S01]  /*02c0*/  LEA.HI.X.SX32 R15, R4, UR5, 0x1, P0 ;  /* 0x00000005040f7c11 */ /* 0x000fe200080f0eff */
[----:B------:R-:W3:Y:S01]  /*02d0*/  LDG.E.U8 R3, desc[UR6][R12.64+-0x1] ;  /* 0xffffff060c037981 */ /* 0x000ee2000c1e1100 */
[----:B------:R-:W-:-:S03]  /*02e0*/  LEA.HI.X.SX32 R11, R11, UR5, 0x1, P1 ;  /* 0x000000050b0b7c11 */ /* 0x000fc600088f0eff */
[----:B------:R-:W4:Y:S04]  /*02f0*/  LDG.E.U8 R18, desc[UR6][R8.64+-0x1] ;  /* 0xffffff0608127981 */ /* 0x000f28000c1e1100 */
[----:B------:R-:W5:Y:S04]  /*0300*/  LDG.E.U8 R14, desc[UR6][R14.64] ;  /* 0x000000060e0e7981 */ /* 0x000f68000c1e1100 */
[----:B------:R-:W5:Y:S04]  /*0310*/  LDG.E.U8 R4, desc[UR6][R6.64+0x1] ;  /* 0x0000010606047981 */ /* 0x000f68000c1e1100 */
[----:B------:R-:W5:Y:S04]  /*0320*/  LDG.E.U8 R11, desc[UR6][R10.64] ;  /* 0x000000060a0b7981 */ /* 0x000f68000c1e1100 */
[----:B------:R-:W5:Y:S01]  /*0330*/  LDG.E.U8 R17, desc[UR6][R8.64+0x1] ;  /* 0x0000010608117981 */ /* 0x000f62000c1e1100 */
[----:B---3--:R-:W-:-:S02]  /*0340*/  IMAD.IADD R19, R0, 0x1, -R3 ;  /* 0x0000000100137824 */ /* 0x008fc400078e0a03 */
[----:B----4-:R-:W-:Y:S02]  /*0350*/  IMAD.IADD R3, R18, 0x1, -R3 ;  /* 0x0000000112037824 */ /* 0x010fe400078e0a03 */
[----:B--2---:R-:W-:Y:S02]  /*0360*/  IMAD R16, R16, 0x2, R18 ;  /* 0x0000000210107824 */ /* 0x004fe400078e0212 */
[----:B-----5:R-:W-:Y:S02]  /*0370*/  IMAD R12, R14, 0x2, R3 ;  /* 0x000000020e0c7824 */ /* 0x020fe400078e0203 */
[----:B------:R-:W-:Y:S02]  /*0380*/  IMAD R4, R4, 0x2, R19 ;  /* 0x0000000204047824 */ /* 0x000fe400078e0213 */
[----:B------:R-:W-:-:S03]  /*0390*/  IMAD R3, R11, 0x2, R0 ;  /* 0x000000020b037824 */ /* 0x000fc600078e0200 */
[--C-:B------:R-:W-:Y:S02]  /*03a0*/  IADD3 R0, PT, PT, -R16, R4, R17.reuse ;  /* 0x0000000410007210 */ /* 0x100fe40007ffe111 */
[----:B------:R-:W-:-:S07]  /*03b0*/  IADD3 R3, PT, PT, -R3, R12, R17 ;  /* 0x0000000c03037210 */ /* 0x000fce0007ffe111 */
.L_x_1:
[----:B------:R-:W-:Y:S05]  /*03c0*/  BSYNC.RECONVERGENT B0 ;  /* 0x0000000000007941 */ /* 0x000fea0003800200 */
.L_x_0:
[----:B------:R-:W-:Y:S01]  /*03d0*/  IMAD R0, R0, R0, RZ ;  /* 0x0000000000007224 */ /* 0x000fe200078e02ff */
[----:B------:R-:W-:Y:S03]  /*03e0*/  BSSY.RECONVERGENT B0, `(.L_x_2) ;  /* 0x000000f000007945 */ /* 0x000fe60003800200 */
[----:B------:R-:W-:-:S05]  /*03f0*/  IMAD R0, R3, R3, R0 ;  /* 0x0000000303007224 */ /* 0x000fca00078e0200 */
[----:B------:R-:W-:-:S04]  /*0400*/  I2FP.F32.U32 R0, R0 ;  /* 0x0000000000007245 */ /* 0x000fc80000201000 */
[----:B------:R0:W1:Y:S01]  /*0410*/  MUFU.RSQ R3, R0 ;  /* 0x0000000000037308 */ /* 0x0000620000001400 */
[----:B------:R-:W-:-:S05]  /*0420*/  VIADD R4, R0, 0xf3000000 ;  /* 0xf300000000047836 */ /* 0x000fca0000000000 */
[----:B------:R-:W-:-:S13]  /*0430*/  ISETP.GT.U32.AND P0, PT, R4, 0x727fffff, PT ;  /* 0x727fffff0400780c */ /* 0x000fda0003f04070 */
[----:B01----:R-:W-:Y:S05]  /*0440*/  @!P0 BRA `(.L_x_3) ;  /* 0x0000000000108947 */ /* 0x003fea0003800000 */
[----:B------:R-:W-:-:S07]  /*0450*/  MOV R9, 0x470 ;  /* 0x0000047000097802 */ /* 0x000fce0000000f00 */
[----:B------:R-:W-:Y:S05]  /*0460*/  CALL.REL.NOINC `($__internal_1_$__cuda_sm20_sqrt_rn_f32_slowpath) ;  /* 0x0000000400c87944 */ /* 0x000fea0003c00000 */
[----:B------:R-:W-:Y:S01]  /*0470*/  IMAD.MOV.U32 R7, RZ, RZ, R3 ;  /* 0x000000ffff077224 */ /* 0x000fe200078e0003 */
[----:B------:R-:W-:Y:S06]  /*0480*/  BRA `(.L_x_4) ;  /* 0x0000000000107947 */ /* 0x000fec0003800000 */
.L_x_3:
[----:B------:R-:W-:Y:S01]  /*0490*/  FMUL.FTZ R7, R0, R3 ;  /* 0x0000000300077220 */ /* 0x000fe20000410000 */
[----:B------:R-:W-:-:S03]  /*04a0*/  FMUL.FTZ R3, R3, 0.5 ;  /* 0x3f00000003037820 */ /* 0x000fc60000410000 */
[----:B------:R-:W-:-:S04]  /*04b0*/  FFMA R0, -R7, R7, R0 ;  /* 0x0000000707007223 */ /* 0x000fc80000000100 */
[----:B------:R-:W-:-:S07]  /*04c0*/  FFMA R7, R0, R3, R7 ;  /* 0x0000000300077223 */ /* 0x000fce0000000007 */
.L_x_4:
[----:B------:R-:W-:Y:S05]  /*04d0*/  BSYNC.RECONVERGENT B0 ;  /* 0x0000000000007941 */ /* 0x000fea0003800200 */
.L_x_2:
[----:B------:R-:W0:Y:S02]  /*04e0*/  LDCU UR4, c[0x0][0x39c] ;  /* 0x00007380ff0477ac */ /* 0x000e240008000800 */
[----:B0-----:R-:W-:Y:S01]  /*04f0*/  I2FP.F32.S32 R3, UR4 ;  /* 0x0000000400037c45 */ /* 0x001fe20008201400 */
[----:B------:R-:W-:Y:S02]  /*0500*/  UMOV UR4, 0x437f0000 ;  /* 0x437f000000047882 */ /* 0x000fe40000000000 */
[----:B------:R-:W-:Y:S01]  /*0510*/  IMAD.U32 R6, RZ, RZ, UR4 ;  /* 0x00000004ff067e24 */ /* 0x000fe2000f8e00ff */
[----:B------:R-:W0:Y:S08]  /*0520*/  MUFU.RCP R0, R3 ;  /* 0x0000000300007308 */ /* 0x000e300000001000 */
[----:B------:R-:W1:Y:S01]  /*0530*/  FCHK P0, R6, R3 ;  /* 0x0000000306007302 */ /* 0x000e620000000000 */
[----:B0-----:R-:W-:-:S04]  /*0540*/  FFMA R9, -R3, R0, 1 ;  /* 0x3f80000003097423 */ /* 0x001fc80000000100 */
[----:B------:R-:W-:-:S04]  /*0550*/  FFMA R0, R0, R9, R0 ;  /* 0x0000000900007223 */ /* 0x000fc80000000000 */
[----:B------:R-:W-:-:S04]  /*0560*/  FFMA R4, R0, 255, RZ ;  /* 0x437f000000047823 */ /* 0x000fc800000000ff */
[----:B------:R-:W-:-:S04]  /*0570*/  FFMA R9, -R3, R4, 255 ;  /* 0x437f000003097423 */ /* 0x000fc80000000104 */
[----:B------:R-:W-:Y:S01]  /*0580*/  FFMA R4, R0, R9, R4 ;  /* 0x0000000900047223 */ /* 0x000fe20000000004 */
[----:B-1----:R-:W-:Y:S06]  /*0590*/  @!P0 BRA `(.L_x_5) ;  /* 0x0000000000108947 */ /* 0x002fec0003800000 */
[----:B------:R-:W-:Y:S01]  /*05a0*/  IMAD.MOV.U32 R0, RZ, RZ, 0x437f0000 ;  /* 0x437f0000ff007424 */ /* 0x000fe200078e00ff */
[----:B------:R-:W-:-:S07]  /*05b0*/  MOV R4, 0x5d0 ;  /* 0x000005d000047802 */ /* 0x000fce0000000f00 */
[----:B------:R-:W-:Y:S05]  /*05c0*/  CALL.REL.NOINC `($__internal_2_$__cuda_sm3x_div_rn_noftz_f32_slowpath) ;  /* 0x0000000400c87944 */ /* 0x000fea0003c00000 */
[----:B------:R-:W-:-:S07]  /*05d0*/  IMAD.MOV.U32 R4, RZ, RZ, R0 ;  /* 0x000000ffff047224 */ /* 0x000fce00078e0000 */
.L_x_5:
[----:B------:R-:W0:Y:S01]  /*05e0*/  MUFU.RCP R3, R4 ;  /* 0x0000000400037308 */ /* 0x000e220000001000 */
[----:B------:R-:W1:Y:S01]  /*05f0*/  LDCU UR4, c[0x0][0x39c] ;  /* 0x00007380ff0477ac */ /* 0x000e620008000800 */
[----:B------:R-:W-:Y:S06]  /*0600*/  BSSY.RECONVERGENT B0, `(.L_x_6) ;  /* 0x000000e000007945 */ /* 0x000fec0003800200 */
[----:B------:R-:W2:Y:S01]  /*0610*/  FCHK P0, R7, R4 ;  /* 0x0000000407007302 */ /* 0x000ea20000000000 */
[----:B0-----:R-:W-:Y:S01]  /*0620*/  FFMA R0, R3, -R4, 1 ;  /* 0x3f80000003007423 */ /* 0x001fe20000000804 */
[----:B-1----:R-:W-:-:S03]  /*0630*/  UIADD3 UR4, UPT, UPT, UR4, -0x1, URZ ;  /* 0xffffffff04047890 */ /* 0x002fc6000fffe0ff */
[----:B------:R-:W-:-:S04]  /*0640*/  FFMA R0, R3, R0, R3 ;  /* 0x0000000003007223 */ /* 0x000fc80000000003 */
[----:B------:R-:W-:-:S04]  /*0650*/  FFMA R6, R0, R7, RZ ;  /* 0x0000000700067223 */ /* 0x000fc800000000ff */
[----:B------:R-:W-:-:S04]  /*0660*/  FFMA R3, R6, -R4, R7 ;  /* 0x8000000406037223 */ /* 0x000fc80000000007 */
[----:B------:R-:W-:Y:S01]  /*0670*/  FFMA R6, R0, R3, R6 ;  /* 0x0000000300067223 */ /* 0x000fe20000000006 */
[----:B--2---:R-:W-:Y:S06]  /*0680*/  @!P0 BRA `(.L_x_7) ;  /* 0x0000000000148947 */ /* 0x004fec0003800000 */
[----:B------:R-:W-:Y:S01]  /*0690*/  IMAD.MOV.U32 R3, RZ, RZ, R4 ;  /* 0x000000ffff037224 */ /* 0x000fe200078e0004 */
[----:B------:R-:W-:Y:S01]  /*06a0*/  MOV R4, 0x6d0 ;  /* 0x000006d000047802 */ /* 0x000fe20000000f00 */
[----:B------:R-:W-:-:S07]  /*06b0*/  IMAD.MOV.U32 R0, RZ, RZ, R7 ;  /* 0x000000ffff007224 */ /* 0x000fce00078e0007 */
[----:B------:R-:W-:Y:S05]  /*06c0*/  CALL.REL.NOINC `($__internal_2_$__cuda_sm3x_div_rn_noftz_f32_slowpath) ;  /* 0x0000000400887944 */ /* 0x000fea0003c00000 */
[----:B------:R-:W-:-:S07]  /*06d0*/  MOV R6, R0 ;  /* 0x0000000000067202 */ /* 0x000fce0000000f00 */
.L_x_7:
[----:B------:R-:W-:Y:S05]  /*06e0*/  BSYNC.RECONVERGENT B0 ;  /* 0x0000000000007941 */ /* 0x000fea0003800200 */
.L_x_6:
[----:B------:R-:W0:Y:S01]  /*06f0*/  LDC R12, c[0x0][0x39c] ;  /* 0x0000e700ff0c7b82 */ /* 0x000e220000000800 */
[----:B------:R-:W1:Y:S01]  /*0700*/  LDCU UR5, c[0x0][0x388] ;  /* 0x00007100ff0577ac */ /* 0x000e620008000800 */
[----:B------:R-:W2:Y:S01]  /*0710*/  LDCU.64 UR8, c[0x0][0x380] ;  /* 0x00007000ff0877ac */ /* 0x000ea20008000a00 */
[----:B-1----:R-:W-:Y:S01]  /*0720*/  IMAD R2, R2, UR5, R5 ;  /* 0x0000000502027c24 */ /* 0x002fe2000f8e0205 */
[----:B0-----:R-:W-:-:S04]  /*0730*/  IABS R11, R12 ;  /* 0x0000000c000b7213 */ /* 0x001fc80000000000 */
[----:B------:R-:W-:Y:S01]  /*0740*/  SHF.R.S32.HI R10, RZ, 0x1f, R2 ;  /* 0x0000001fff0a7819 */ /* 0x000fe20000011402 */
[----:B------:R-:W0:Y:S01]  /*0750*/  I2F.RP R3, R11 ;  /* 0x0000000b00037306 */ /* 0x000e220000209400 */
[----:B--2---:R-:W-:-:S04]  /*0760*/  IADD3 R4, P0, PT, R2, UR8, RZ ;  /* 0x0000000802047c10 */ /* 0x004fc8000ff1e0ff */
[----:B------:R-:W-:-:S05]  /*0770*/  IADD3.X R5, PT, PT, R10, UR9, RZ, P0, !PT ;  /* 0x000000090a057c10 */ /* 0x000fca00087fe4ff */
[----:B------:R1:W5:Y:S01]  /*0780*/  LDG.E.U8 R0, desc[UR6][R4.64] ;  /* 0x0000000604007981 */ /* 0x000362000c1e1100 */
[----:B0-----:R-:W0:Y:S02]  /*0790*/  MUFU.RCP R3, R3 ;  /* 0x0000000300037308 */ /* 0x001e240000001000 */
[----:B0-----:R-:W-:Y:S01]  /*07a0*/  VIADD R8, R3, 0xffffffe ;  /* 0x0ffffffe03087836 */ /* 0x001fe20000000000 */
[----:B------:R-:W-:-:S05]  /*07b0*/  LOP3.LUT R3, R12, 0x100, RZ, 0x3c, !PT ;  /* 0x000001000c037812 */ /* 0x000fca00078e3cff */
[----:B------:R0:W2:Y:S01]  /*07c0*/  F2I.FTZ.U32.TRUNC.NTZ R9, R8 ;  /* 0x0000000800097305 */ /* 0x0000a2000021f000 */
[----:B------:R-:W-:-:S07]  /*07d0*/  ISETP.GE.AND P2, PT, R3, RZ, PT ;  /* 0x000000ff0300720c */ /* 0x000fce0003f46270 */
[----:B------:R-:W3:Y:S01]  /*07e0*/  F2I.TRUNC.NTZ R3, R6 ;  /* 0x0000000600037305 */ /* 0x000ee2000020f100 */
[----:B0-----:R-:W-:Y:S02]  /*07f0*/  IMAD.MOV.U32 R8, RZ, RZ, RZ ;  /* 0x000000ffff087224 */ /* 0x001fe400078e00ff */
[----:B--2---:R-:W-:-:S04]  /*0800*/  IMAD.MOV R14, RZ, RZ, -R9 ;  /* 0x000000ffff0e7224 */ /* 0x004fc800078e0a09 */
[----:B------:R-:W-:-:S04]  /*0810*/  IMAD R13, R14, R11, RZ ;  /* 0x0000000b0e0d7224 */ /* 0x000fc800078e02ff */
[----:B------:R-:W-:Y:S01]  /*0820*/  IMAD.HI.U32 R9, R9, R13, R8 ;  /* 0x0000000d09097227 */ /* 0x000fe200078e0008 */
[----:B---3--:R-:W-:-:S05]  /*0830*/  VIMNMX R3, PT, PT, R3, UR4, PT ;  /* 0x0000000403037c48 */ /* 0x008fca000bfe0100 */
[----:B------:R-:W-:-:S04]  /*0840*/  IMAD.HI.U32 R9, R9, 0x100, RZ ;  /* 0x0000010009097827 */ /* 0x000fc800078e00ff */
[----:B-1----:R-:W-:-:S04]  /*0850*/  IMAD.MOV R4, RZ, RZ, -R9 ;  /* 0x000000ffff047224 */ /* 0x002fc800078e0a09 */
[----:B------:R-:W-:-:S05]  /*0860*/  IMAD R4, R11, R4, 0x100 ;  /* 0x000001000b047424 */ /* 0x000fca00078e0204 */
[----:B------:R-:W-:-:S13]  /*0870*/  ISETP.GT.U32.AND P1, PT, R11, R4, PT ;  /* 0x000000040b00720c */ /* 0x000fda0003f24070 */
[----:B------:R-:W-:Y:S02]  /*0880*/  @!P1 IMAD.IADD R4, R4, 0x1, -R11 ;  /* 0x0000000104049824 */ /* 0x000fe400078e0a0b */
[----:B------:R-:W-:Y:S01]  /*0890*/  @!P1 VIADD R9, R9, 0x1 ;  /* 0x0000000109099836 */ /* 0x000fe20000000000 */
[----:B------:R-:W-:Y:S02]  /*08a0*/  ISETP.NE.AND P1, PT, R12, RZ, PT ;  /* 0x000000ff0c00720c */ /* 0x000fe40003f25270 */
[----:B------:R-:W-:-:S13]  /*08b0*/  ISETP.GE.U32.AND P0, PT, R4, R11, PT ;  /* 0x0000000b0400720c */ /* 0x000fda0003f06070 */
[----:B------:R-:W-:-:S04]  /*08c0*/  @P0 VIADD R9, R9, 0x1 ;  /* 0x0000000109090836 */ /* 0x000fc80000000000 */
[----:B------:R-:W-:Y:S01]  /*08d0*/  @!P2 IMAD.MOV R9, RZ, RZ, -R9 ;  /* 0x000000ffff09a224 */ /* 0x000fe200078e0a09 */
[----:B------:R-:W-:-:S04]  /*08e0*/  @!P1 LOP3.LUT R9, RZ, R12, RZ, 0x33, !PT ;  /* 0x0000000cff099212 */ /* 0x000fc800078e33ff */
[----:B------:R-:W-:Y:S02]  /*08f0*/  PRMT R11, R9, 0x9910, RZ ;  /* 0x00009910090b7816 */ /* 0x000fe400000000ff */
[----:B------:R-:W-:-:S07]  /*0900*/  MOV R9, 0x920 ;  /* 0x0000092000097802 */ /* 0x000fce0000000f00 */
[----:B-----5:R-:W-:Y:S05]  /*0910*/  CALL.REL.NOINC `($__internal_0_$__cuda_sm20_div_s16) ;  /* 0x0000000000387944 */ /* 0x020fea0003c00000 */
[----:B------:R-:W0:Y:S01]  /*0920*/  LDC.64 R8, c[0x0][0x390] ;  /* 0x0000e400ff087b82 */ /* 0x000e220000000a00 */
[----:B------:R-:W1:Y:S01]  /*0930*/  LDCU.64 UR4, c[0x0][0x3a0] ;  /* 0x00007400ff0477ac */ /* 0x000e620008000a00 */
[----:B------:R-:W-:Y:S02]  /*0940*/  PRMT R0, R0, 0x9910, RZ ;  /* 0x0000991000007816 */ /* 0x000fe400000000ff */
[----:B------:R-:W-:Y:S01]  /*0950*/  FSETP.GT.AND P0, PT, R7, 50, PT ;  /* 0x424800000700780b */ /* 0x000fe20003f04000 */
[----:B------:R-:W2:Y:S03]  /*0960*/  LDCU UR8, c[0x0][0x398] ;  /* 0x00007300ff0877ac */ /* 0x000ea60008000800 */
[----:B------:R-:W-:Y:S02]  /*0970*/  SEL R7, RZ, 0xffffffff, !P0 ;  /* 0xffffffffff077807 */ /* 0x000fe40004000000 */
[----:B-1----:R-:W-:Y:S01]  /*0980*/  IADD3 R4, P1, PT, R2, UR4, RZ ;  /* 0x0000000402047c10 */ /* 0x002fe2000ff3e0ff */
[----:B--2---:R-:W-:-:S03]  /*0990*/  IMAD R3, R0, UR8, R3 ;  /* 0x0000000800037c24 */ /* 0x004fc6000f8e0203 */
[----:B------:R-:W-:Y:S01]  /*09a0*/  IADD3.X R5, PT, PT, R10, UR5, RZ, P1, !PT ;  /* 0x000000050a057c10 */ /* 0x000fe20008ffe4ff */
[----:B0-----:R-:W-:-:S04]  /*09b0*/  IMAD.WIDE R2, R3, 0x4, R8 ;  /* 0x0000000403027825 */ /* 0x001fc800078e0208 */
[----:B------:R-:W-:Y:S01]  /*09c0*/  STG.E.U8 desc[UR6][R4.64], R7 ;  /* 0x0000000704007986 */ /* 0x000fe2000c101106 */
[----:B------:R-:W-:-:S05]  /*09d0*/  IMAD.MOV.U32 R9, RZ, RZ, 0x1 ;  /* 0x00000001ff097424 */ /* 0x000fca00078e00ff */
[----:B------:R-:W-:Y:S01]  /*09e0*/  REDG.E.ADD.STRONG.GPU desc[UR6][R2.64], R9 ;  /* 0x000000090200798e */ /* 0x000fe2000c12e106 */
[----:B------:R-:W-:Y:S05]  /*09f0*/  EXIT ;  /* 0x000000000000794d */ /* 0x000fea0003800000 */
        .weak           $__internal_0_$__cuda_sm20_div_s16
        .type           $__internal_0_$__cuda_sm20_div_s16,@function
        .size           $__internal_0_$__cuda_sm20_div_s16,($__internal_1_$__cuda_sm20_sqrt_rn_f32_slowpath - $__internal_0_$__cuda_sm20_div_s16)
$__internal_0_$__cuda_sm20_div_s16:
[----:B------:R-:W-:Y:S01]  /*0a00*/  IABS R8, R11 ;  /* 0x0000000b00087213 */ /* 0x000fe20000000000 */
[----:B------:R-:W-:-:S03]  /*0a10*/  IMAD.MOV.U32 R5, RZ, RZ, 0x4b800000 ;  /* 0x4b800000ff057424 */ /* 0x000fc600078e00ff */
[----:B------:R-:W0:Y:S02]  /*0a20*/  I2F.U16 R4, R8 ;  /* 0x0000000800047306 */ /* 0x000e240000101000 */
[C---:B0-----:R-:W-:Y:S02]  /*0a30*/  FSETP.GEU.AND P1, PT, |R4|.reuse, 1.175494350822287508e-38, PT ;  /* 0x008000000400780b */ /* 0x041fe40003f2e200 */
[----:B------:R-:W-:Y:S02]  /*0a40*/  FSETP.GT.AND P0, PT, |R4|, 8.50705917302346158658e+37, PT ;  /* 0x7e8000000400780b */ /* 0x000fe40003f04200 */
[----:B------:R-:W-:-:S04]  /*0a50*/  FSEL R5, R5, 1, !P1 ;  /* 0x3f80000005057808 */ /* 0x000fc80004800000 */
[----:B------:R-:W-:Y:S02]  /*0a60*/  FSEL R5, R5, 0.25, !P0 ;  /* 0x3e80000005057808 */ /* 0x000fe40004000000 */
[----:B------:R-:W-:-:S03]  /*0a70*/  ISETP.NE.AND P0, PT, R11, RZ, PT ;  /* 0x000000ff0b00720c */ /* 0x000fc60003f05270 */
[----:B------:R-:W-:Y:S01]  /*0a80*/  FMUL R6, R4, R5 ;  /* 0x0000000504067220 */ /* 0x000fe20000400000 */
[-C--:B------:R-:W-:Y:S02]  /*0a90*/  IABS R4, R0.reuse ;  /* 0x0000000000047213 */ /* 0x080fe40000000000 */
[----:B------:R-:W-:-:S03]  /*0aa0*/  LOP3.LUT R0, R11, R0, RZ, 0x3c, !PT ;  /* 0x000000000b007212 */ /* 0x000fc600078e3cff */
[----:B------:R-:W0:Y:S01]  /*0ab0*/  MUFU.RCP R6, R6 ;  /* 0x0000000600067308 */ /* 0x000e220000001000 */
[----:B------:R-:W-:-:S07]  /*0ac0*/  SHF.R.U32.HI R0, RZ, 0x1f, R0 ;  /* 0x0000001fff007819 */ /* 0x000fce0000011600 */
[----:B------:R-:W1:Y:S01]  /*0ad0*/  I2F.U16.RZ R4, R4 ;  /* 0x0000000400047306 */ /* 0x000e62000010d000 */
[----:B0-----:R-:W-:-:S04]  /*0ae0*/  FMUL R5, R5, R6 ;  /* 0x0000000605057220 */ /* 0x001fc80000400000 */
[----:B------:R-:W-:-:S04]  /*0af0*/  VIADD R5, R5, 0x2 ;  /* 0x0000000205057836 */ /* 0x000fc80000000000 */
[----:B-1----:R-:W-:Y:S01]  /*0b00*/  FMUL.RZ R8, R4, R5 ;  /* 0x0000000504087220 */ /* 0x002fe2000040c000 */
[----:B------:R-:W-:Y:S02]  /*0b10*/  IMAD.MOV R5, RZ, RZ, -R0 ;  /* 0x000000ffff057224 */ /* 0x000fe400078e0a00 */
[----:B------:R-:W-:-:S03]  /*0b20*/  IMAD.MOV.U32 R4, RZ, RZ, R9 ;  /* 0x000000ffff047224 */ /* 0x000fc600078e0009 */
[----:B------:R-:W0:Y:S02]  /*0b30*/  F2I.U32.TRUNC.NTZ R8, R8 ;  /* 0x0000000800087305 */ /* 0x000e24000020f000 */
[----:B0-----:R-:W-:-:S05]  /*0b40*/  LOP3.LUT R5, R5, 0xffff, R8, 0x78, !PT ;  /* 0x0000ffff05057812 */ /* 0x001fca00078e7808 */
[----:B------:R-:W-:Y:S01]  /*0b50*/  IMAD.IADD R0, R0, 0x1, R5 ;  /* 0x0000000100007824 */ /* 0x000fe200078e0205 */
[----:B------:R-:W-:Y:S01]  /*0b60*/  @!P0 MOV R0, 0xffffffff ;  /* 0xffffffff00008802 */ /* 0x000fe20000000f00 */
[----:B------:R-:W-:-:S04]  /*0b70*/  IMAD.MOV.U32 R5, RZ, RZ, 0x0 ;  /* 0x00000000ff057424 */ /* 0x000fc800078e00ff */
[----:B------:R-:W-:Y:S05]  /*0b80*/  RET.REL.NODEC R4 `(_Z15computeFeaturesPKhiiPiiiPh) ;  /* 0xfffffff4041c7950 */ /* 0x000fea0003c3ffff */
        .weak           $__internal_1_$__cuda_sm20_sqrt_rn_f32_slowpath
        .type           $__internal_1_$__cuda_sm20_sqrt_rn_f32_slowpath,@function
        .size           $__internal_1_$__cuda_sm20_sqrt_rn_f32_slowpath,($__internal_2_$__cuda_sm3x_div_rn_noftz_f32_slowpath - $__internal_1_$__cuda_sm20_sqrt_rn_f32_slowpath)
$__internal_1_$__cuda_sm20_sqrt_rn_f32_slowpath:
[----:B------:R-:W-:-:S13]  /*0b90*/  LOP3.LUT P0, RZ, R0, 0x7fffffff, RZ, 0xc0, !PT ;  /* 0x7fffffff00ff7812 */ /* 0x000fda000780c0ff */
[----:B------:R-:W-:Y:S01]  /*0ba0*/  @!P0 IMAD.MOV.U32 R3, RZ, RZ, R0 ;  /* 0x000000ffff038224 */ /* 0x000fe200078e0000 */
[----:B------:R-:W-:Y:S06]  /*0bb0*/  @!P0 BRA `(.L_x_8) ;  /* 0x0000000000408947 */ /* 0x000fec0003800000 */
[----:B------:R-:W-:-:S13]  /*0bc0*/  FSETP.GEU.FTZ.AND P0, PT, R0, RZ, PT ;  /* 0x000000ff0000720b */ /* 0x000fda0003f1e000 */
[----:B------:R-:W-:Y:S01]  /*0bd0*/  @!P0 IMAD.MOV.U32 R3, RZ, RZ, 0x7fffffff ;  /* 0x7fffffffff038424 */ /* 0x000fe200078e00ff */
[----:B------:R-:W-:Y:S06]  /*0be0*/  @!P0 BRA `(.L_x_8) ;  /* 0x0000000000348947 */ /* 0x000fec0003800000 */
[----:B------:R-:W-:-:S13]  /*0bf0*/  FSETP.GTU.FTZ.AND P0, PT, |R0|, +INF , PT ;  /* 0x7f8000000000780b */ /* 0x000fda0003f1c200 */
[----:B------:R-:W-:Y:S01]  /*0c00*/  @P0 FADD.FTZ R3, R0, 1 ;  /* 0x3f80000000030421 */ /* 0x000fe20000010000 */
[----:B------:R-:W-:Y:S06]  /*0c10*/  @P0 BRA `(.L_x_8) ;  /* 0x0000000000280947 */ /* 0x000fec0003800000 */
[----:B------:R-:W-:-:S13]  /*0c20*/  FSETP.NEU.FTZ.AND P0, PT, |R0|, +INF , PT ;  /* 0x7f8000000000780b */ /* 0x000fda0003f1d200 */
[----:B------:R-:W-:-:S04]  /*0c30*/  @P0 FFMA R4, R0, 1.84467440737095516160e+19, RZ ;  /* 0x5f80000000040823 */ /* 0x000fc800000000ff */
[----:B------:R-:W0:Y:S02]  /*0c40*/  @P0 MUFU.RSQ R3, R4 ;  /* 0x0000000400030308 */ /* 0x000e240000001400 */
[----:B0-----:R-:W-:Y:S01]  /*0c50*/  @P0 FMUL.FTZ R7, R4, R3 ;  /* 0x0000000304070220 */ /* 0x001fe20000410000 */
[----:B------:R-:W-:Y:S01]  /*0c60*/  @P0 FMUL.FTZ R8, R3, 0.5 ;  /* 0x3f00000003080820 */ /* 0x000fe20000410000 */
[----:B------:R-:W-:Y:S02]  /*0c70*/  @!P0 IMAD.MOV.U32 R3, RZ, RZ, R0 ;  /* 0x000000ffff038224 */ /* 0x000fe400078e0000 */
[----:B------:R-:W-:-:S04]  /*0c80*/  @P0 FADD.FTZ R6, -R7, -RZ ;  /* 0x800000ff07060221 */ /* 0x000fc80000010100 */
[----:B------:R-:W-:-:S04]  /*0c90*/  @P0 FFMA R6, R7, R6, R4 ;  /* 0x0000000607060223 */ /* 0x000fc80000000004 */
[----:B------:R-:W-:-:S04]  /*0ca0*/  @P0 FFMA R6, R6, R8, R7 ;  /* 0x0000000806060223 */ /* 0x000fc80000000007 */
[----:B------:R-:W-:-:S07]  /*0cb0*/  @P0 FMUL.FTZ R3, R6, 2.3283064365386962891e-10 ;  /* 0x2f80000006030820 */ /* 0x000fce0000410000 */
.L_x_8:
[----:B------:R-:W-:Y:S02]  /*0cc0*/  IMAD.MOV.U32 R6, RZ, RZ, R9 ;  /* 0x000000ffff067224 */ /* 0x000fe400078e0009 */
[----:B------:R-:W-:-:S04]  /*0cd0*/  IMAD.MOV.U32 R7, RZ, RZ, 0x0 ;  /* 0x00000000ff077424 */ /* 0x000fc800078e00ff */
[----:B------:R-:W-:Y:S05]  /*0ce0*/  RET.REL.NODEC R6 `(_Z15computeFeaturesPKhiiPiiiPh) ;  /* 0xfffffff006c47950 */ /* 0x000fea0003c3ffff */
        .weak           $__internal_2_$__cuda_sm3x_div_rn_noftz_f32_slowpath
        .type           $__internal_2_$__cuda_sm3x_div_rn_noftz_f32_slowpath,@function
        .size           $__internal_2_$__cuda_sm3x_div_rn_noftz_f32_slowpath,(.L_x_24 - $__internal_2_$__cuda_sm3x_div_rn_noftz_f32_slowpath)
$__internal_2_$__cuda_sm3x_div_rn_noftz_f32_slowpath:
[----:B------:R-:W-:Y:S01]  /*0cf0*/  SHF.R.U32.HI R8, RZ, 0x17, R3 ;  /* 0x00000017ff087819 */ /* 0x000fe20000011603 */
[----:B------:R-:W-:Y:S01]  /*0d00*/  BSSY.RECONVERGENT B1, `(.L_x_9) ;  /* 0x0000062000017945 */ /* 0x000fe20003800200 */
[----:B------:R-:W-:Y:S02]  /*0d10*/  SHF.R.U32.HI R6, RZ, 0x17, R0 ;  /* 0x00000017ff067819 */ /* 0x000fe40000011600 */
[----:B------:R-:W-:Y:S02]  /*0d20*/  LOP3.LUT R12, R8, 0xff, RZ, 0xc0, !PT ;  /* 0x000000ff080c7812 */ /* 0x000fe400078ec0ff */
[----:B------:R-:W-:-:S03]  /*0d30*/  LOP3.LUT R10, R6, 0xff, RZ, 0xc0, !PT ;  /* 0x000000ff060a7812 */ /* 0x000fc600078ec0ff */
[----:B------:R-:W-:Y:S02]  /*0d40*/  VIADD R9, R12, 0xffffffff ;  /* 0xffffffff0c097836 */ /* 0x000fe40000000000 */
[----:B------:R-:W-:-:S03]  /*0d50*/  VIADD R8, R10, 0xffffffff ;  /* 0xffffffff0a087836 */ /* 0x000fc60000000000 */
[----:B------:R-:W-:-:S04]  /*0d60*/  ISETP.GT.U32.AND P0, PT, R9, 0xfd, PT ;  /* 0x000000fd0900780c */ /* 0x000fc80003f04070 */
[----:B------:R-:W-:-:S13]  /*0d70*/  ISETP.GT.U32.OR P0, PT, R8, 0xfd, P0 ;  /* 0x000000fd0800780c */ /* 0x000fda0000704470 */
[----:B------:R-:W-:Y:S01]  /*0d80*/  @!P0 IMAD.MOV.U32 R6, RZ, RZ, RZ ;  /* 0x000000ffff068224 */ /* 0x000fe200078e00ff */
[----:B------:R-:W-:Y:S06]  /*0d90*/  @!P0 BRA `(.L_x_10) ;  /* 0x00000000005c8947 */ /* 0x000fec0003800000 */
[----:B------:R-:W-:Y:S02]  /*0da0*/  FSETP.GTU.FTZ.AND P0, PT, |R0|, +INF , PT ;  /* 0x7f8000000000780b */ /* 0x000fe40003f1c200 */
[----:B------:R-:W-:-:S04]  /*0db0*/  FSETP.GTU.FTZ.AND P1, PT, |R3|, +INF , PT ;  /* 0x7f8000000300780b */ /* 0x000fc80003f3c200 */
[----:B------:R-:W-:-:S13]  /*0dc0*/  PLOP3.LUT P0, PT, P0, P1, PT, 0xf8, 0x8f ;  /* 0x00000000008f781c */ /* 0x000fda0000703f70 */
[----:B------:R-:W-:Y:S05]  /*0dd0*/  @P0 BRA `(.L_x_11) ;  /* 0x00000004004c0947 */ /* 0x000fea0003800000 */
[----:B------:R-:W-:-:S13]  /*0de0*/  LOP3.LUT P0, RZ, R3, 0x7fffffff, R0, 0xc8, !PT ;  /* 0x7fffffff03ff7812 */ /* 0x000fda000780c800 */
[----:B------:R-:W-:Y:S05]  /*0df0*/  @!P0 BRA `(.L_x_12) ;  /* 0x00000004003c8947 */ /* 0x000fea0003800000 */
[C---:B------:R-:W-:Y:S02]  /*0e00*/  FSETP.NEU.FTZ.AND P0, PT, |R0|.reuse, +INF , PT ;  /* 0x7f8000000000780b */ /* 0x040fe40003f1d200 */
[----:B------:R-:W-:Y:S02]  /*0e10*/  FSETP.NEU.FTZ.AND P2, PT, |R3|, +INF , PT ;  /* 0x7f8000000300780b */ /* 0x000fe40003f5d200 */
[----:B------:R-:W-:-:S11]  /*0e20*/  FSETP.NEU.FTZ.AND P1, PT, |R0|, +INF , PT ;  /* 0x7f8000000000780b */ /* 0x000fd60003f3d200 */
[----:B------:R-:W-:Y:S05]  /*0e30*/  @!P2 BRA !P0, `(.L_x_12) ;  /* 0x00000004002ca947 */ /* 0x000fea0004000000 */
[----:B------:R-:W-:-:S04]  /*0e40*/  LOP3.LUT P0, RZ, R0, 0x7fffffff, RZ, 0xc0, !PT ;  /* 0x7fffffff00ff7812 */ /* 0x000fc8000780c0ff */
[----:B------:R-:W-:-:S13]  /*0e50*/  PLOP3.LUT P0, PT, P2, P0, PT, 0x2f, 0xf2 ;  /* 0x0000000000f2781c */ /* 0x000fda0001700577 */
[----:B------:R-:W-:Y:S05]  /*0e60*/  @P0 BRA `(.L_x_13) ;  /* 0x0000000400180947 */ /* 0x000fea0003800000 */
[----:B------:R-:W-:-:S04]  /*0e70*/  LOP3.LUT P0, RZ, R3, 0x7fffffff, RZ, 0xc0, !PT ;  /* 0x7fffffff03ff7812 */ /* 0x000fc8000780c0ff */
[----:B------:R-:W-:-:S13]  /*0e80*/  PLOP3.LUT P0, PT, P1, P0, PT, 0x2f, 0xf2 ;  /* 0x0000000000f2781c */ /* 0x000fda0000f00577 */
[----:B------:R-:W-:Y:S05]  /*0e90*/  @P0 BRA `(.L_x_14) ;  /* 0x0000000400000947 */ /* 0x000fea0003800000 */
[----:B------:R-:W-:Y:S02]  /*0ea0*/  ISETP.GE.AND P0, PT, R8, RZ, PT ;  /* 0x000000ff0800720c */ /* 0x000fe40003f06270 */
[----:B------:R-:W-:-:S11]  /*0eb0*/  ISETP.GE.AND P1, PT, R9, RZ, PT ;  /* 0x000000ff0900720c */ /* 0x000fd60003f26270 */
[----:B------:R-:W-:Y:S02]  /*0ec0*/  @P0 IMAD.MOV.U32 R6, RZ, RZ, RZ ;  /* 0x000000ffff060224 */ /* 0x000fe400078e00ff */
[----:B------:R-:W-:Y:S01]  /*0ed0*/  @!P0 FFMA R0, R0, 1.84467440737095516160e+19, RZ ;  /* 0x5f80000000008823 */ /* 0x000fe200000000ff */
[----:B------:R-:W-:Y:S02]  /*0ee0*/  @!P0 IMAD.MOV.U32 R6, RZ, RZ, -0x40 ;  /* 0xffffffc0ff068424 */ /* 0x000fe400078e00ff */
[----:B------:R-:W-:-:S03]  /*0ef0*/  @!P1 FFMA R3, R3, 1.84467440737095516160e+19, RZ ;  /* 0x5f80000003039823 */ /* 0x000fc600000000ff */
[----:B------:R-:W-:-:S07]  /*0f00*/  @!P1 IADD3 R6, PT, PT, R6, 0x40, RZ ;  /* 0x0000004006069810 */ /* 0x000fce0007ffe0ff */
.L_x_10:
[----:B------:R-:W-:Y:S01]  /*0f10*/  LEA R8, R12, 0xc0800000, 0x17 ;  /* 0xc08000000c087811 */ /* 0x000fe200078eb8ff */
[----:B------:R-:W-:Y:S04]  /*0f20*/  BSSY.RECONVERGENT B2, `(.L_x_15) ;  /* 0x0000036000027945 */ /* 0x000fe80003800200 */
[----:B------:R-:W-:Y:S02]  /*0f30*/  IMAD.IADD R8, R3, 0x1, -R8 ;  /* 0x0000000103087824 */ /* 0x000fe400078e0a08 */
[----:B------:R-:W-:Y:S02]  /*0f40*/  VIADD R3, R10, 0xffffff81 ;  /* 0xffffff810a037836 */ /* 0x000fe40000000000 */
[----:B------:R-:W0:Y:S01]  /*0f50*/  MUFU.RCP R9, R8 ;  /* 0x0000000800097308 */ /* 0x000e220000001000 */
[----:B------:R-:W-:Y:S01]  /*0f60*/  FADD.FTZ R11, -R8, -RZ ;  /* 0x800000ff080b7221 */ /* 0x000fe20000010100 */
[----:B------:R-:W-:-:S03]  /*0f70*/  IMAD R0, R3, -0x800000, R0 ;  /* 0xff80000003007824 */ /* 0x000fc600078e0200 */
[----:B0-----:R-:W-:-:S04]  /*0f80*/  FFMA R10, R9, R11, 1 ;  /* 0x3f800000090a7423 */ /* 0x001fc8000000000b */
[----:B------:R-:W-:-:S04]  /*0f90*/  FFMA R14, R9, R10, R9 ;  /* 0x0000000a090e7223 */ /* 0x000fc80000000009 */
[----:B------:R-:W-:-:S04]  /*0fa0*/  FFMA R9, R0, R14, RZ ;  /* 0x0000000e00097223 */ /* 0x000fc800000000ff */
[----:B------:R-:W-:-:S04]  /*0fb0*/  FFMA R10, R11, R9, R0 ;  /* 0x000000090b0a7223 */ /* 0x000fc80000000000 */
[----:B------:R-:W-:Y:S01]  /*0fc0*/  FFMA R13, R14, R10, R9 ;  /* 0x0000000a0e0d7223 */ /* 0x000fe20000000009 */
[----:B------:R-:W-:-:S03]  /*0fd0*/  IADD3 R9, PT, PT, R3, 0x7f, -R12 ;  /* 0x0000007f03097810 */ /* 0x000fc60007ffe80c */
[----:B------:R-:W-:Y:S02]  /*0fe0*/  FFMA R10, R11, R13, R0 ;  /* 0x0000000d0b0a7223 */ /* 0x000fe40000000000 */
[----:B------:R-:W-:Y:S02]  /*0ff0*/  IMAD.IADD R9, R9, 0x1, R6 ;  /* 0x0000000109097824 */ /* 0x000fe400078e0206 */
[----:B------:R-:W-:-:S05]  /*1000*/  FFMA R0, R14, R10, R13 ;  /* 0x0000000a0e007223 */ /* 0x000fca000000000d */
[----:B------:R-:W-:-:S04]  /*1010*/  SHF.R.U32.HI R3, RZ, 0x17, R0 ;  /* 0x00000017ff037819 */ /* 0x000fc80000011600 */
[----:B------:R-:W-:-:S05]  /*1020*/  LOP3.LUT R3, R3, 0xff, RZ, 0xc0, !PT ;  /* 0x000000ff03037812 */ /* 0x000fca00078ec0ff */
[----:B------:R-:W-:-:S04]  /*1030*/  IMAD.IADD R11, R3, 0x1, R9 ;  /* 0x00000001030b7824 */ /* 0x000fc800078e0209 */
[----:B------:R-:W-:-:S05]  /*1040*/  VIADD R3, R11, 0xffffffff ;  /* 0xffffffff0b037836 */ /* 0x000fca0000000000 */
[----:B------:R-:W-:-:S13]  /*1050*/  ISETP.GE.U32.AND P0, PT, R3, 0xfe, PT ;  /* 0x000000fe0300780c */ /* 0x000fda0003f06070 */
[----:B------:R-:W-:Y:S05]  /*1060*/  @!P0 BRA `(.L_x_16) ;  /* 0x0000000000808947 */ /* 0x000fea0003800000 */
[----:B------:R-:W-:-:S13]  /*1070*/  ISETP.GT.AND P0, PT, R11, 0xfe, PT ;  /* 0x000000fe0b00780c */ /* 0x000fda0003f04270 */
[----:B------:R-:W-:Y:S05]  /*1080*/  @P0 BRA `(.L_x_17) ;  /* 0x00000000006c0947 */ /* 0x000fea0003800000 */
[----:B------:R-:W-:-:S13]  /*1090*/  ISETP.GE.AND P0, PT, R11, 0x1, PT ;  /* 0x000000010b00780c */ /* 0x000fda0003f06270 */
[----:B------:R-:W-:Y:S05]  /*10a0*/  @P0 BRA `(.L_x_18) ;  /* 0x0000000000740947 */ /* 0x000fea0003800000 */
[----:B------:R-:W-:Y:S02]  /*10b0*/  ISETP.GE.AND P0, PT, R11, -0x18, PT ;  /* 0xffffffe80b00780c */ /* 0x000fe40003f06270 */
[----:B------:R-:W-:-:S11]  /*10c0*/  LOP3.LUT R0, R0, 0x80000000, RZ, 0xc0, !PT ;  /* 0x8000000000007812 */ /* 0x000fd600078ec0ff */
[----:B------:R-:W-:Y:S05]  /*10d0*/  @!P0 BRA `(.L_x_18) ;  /* 0x0000000000688947 */ /* 0x000fea0003800000 */
[CCC-:B------:R-:W-:Y:S01]  /*10e0*/  FFMA.RZ R3, R14.reuse, R10.reuse, R13.reuse ;  /* 0x0000000a0e037223 */ /* 0x1c0fe2000000c00d */
[C---:B------:R-:W-:Y:S02]  /*10f0*/  VIADD R9, R11.reuse, 0x20 ;  /* 0x000000200b097836 */ /* 0x040fe40000000000 */
[CCC-:B------:R-:W-:Y:S01]  /*1100*/  FFMA.RM R6, R14.reuse, R10.reuse, R13.reuse ;  /* 0x0000000a0e067223 */ /* 0x1c0fe2000000400d */
[----:B------:R-:W-:Y:S02]  /*1110*/  ISETP.NE.AND P2, PT, R11, RZ, PT ;  /* 0x000000ff0b00720c */ /* 0x000fe40003f45270 */
[----:B------:R-:W-:Y:S01]  /*1120*/  LOP3.LUT R8, R3, 0x7fffff, RZ, 0xc0, !PT ;  /* 0x007fffff03087812 */ /* 0x000fe200078ec0ff */
[----:B------:R-:W-:Y:S01]  /*1130*/  FFMA.RP R3, R14, R10, R13 ;  /* 0x0000000a0e037223 */ /* 0x000fe2000000800d */
[----:B------:R-:W-:Y:S01]  /*1140*/  IMAD.MOV R10, RZ, RZ, -R11 ;  /* 0x000000ffff0a7224 */ /* 0x000fe200078e0a0b */
[----:B------:R-:W-:Y:S02]  /*1150*/  ISETP.NE.AND P1, PT, R11, RZ, PT ;  /* 0x000000ff0b00720c */ /* 0x000fe40003f25270 */
[----:B------:R-:W-:-:S02]  /*1160*/  LOP3.LUT R8, R8, 0x800000, RZ, 0xfc, !PT ;  /* 0x0080000008087812 */ /* 0x000fc400078efcff */
[----:B------:R-:W-:Y:S02]  /*1170*/  FSETP.NEU.FTZ.AND P0, PT, R3, R6, PT ;  /* 0x000000060300720b */ /* 0x000fe40003f1d000 */
[----:B------:R-:W-:Y:S02]  /*1180*/  SHF.L.U32 R9, R8, R9, RZ ;  /* 0x0000000908097219 */ /* 0x000fe400000006ff */
[----:B------:R-:W-:Y:S02]  /*1190*/  SEL R3, R10, RZ, P2 ;  /* 0x000000ff0a037207 */ /* 0x000fe40001000000 */
[----:B------:R-:W-:Y:S02]  /*11a0*/  ISETP.NE.AND P1, PT, R9, RZ, P1 ;  /* 0x000000ff0900720c */ /* 0x000fe40000f25270 */
[----:B------:R-:W-:Y:S02]  /*11b0*/  SHF.R.U32.HI R3, RZ, R3, R8 ;  /* 0x00000003ff037219 */ /* 0x000fe40000011608 */
[----:B------:R-:W-:-:S02]  /*11c0*/  PLOP3.LUT P0, PT, P0, P1, PT, 0xf8, 0x8f ;  /* 0x00000000008f781c */ /* 0x000fc40000703f70 */
[----:B------:R-:W-:Y:S02]  /*11d0*/  SHF.R.U32.HI R9, RZ, 0x1, R3 ;  /* 0x00000001ff097819 */ /* 0x000fe40000011603 */
[----:B------:R-:W-:-:S04]  /*11e0*/  SEL R6, RZ, 0x1, !P0 ;  /* 0x00000001ff067807 */ /* 0x000fc80004000000 */
[----:B------:R-:W-:-:S04]  /*11f0*/  LOP3.LUT R6, R6, 0x1, R9, 0xf8, !PT ;  /* 0x0000000106067812 */ /* 0x000fc800078ef809 */
[----:B------:R-:W-:-:S05]  /*1200*/  LOP3.LUT R6, R6, R3, RZ, 0xc0, !PT ;  /* 0x0000000306067212 */ /* 0x000fca00078ec0ff */
[----:B------:R-:W-:-:S05]  /*1210*/  IMAD.IADD R9, R9, 0x1, R6 ;  /* 0x0000000109097824 */ /* 0x000fca00078e0206 */
[----:B------:R-:W-:Y:S01]  /*1220*/  LOP3.LUT R0, R9, R0, RZ, 0xfc, !PT ;  /* 0x0000000009007212 */ /* 0x000fe200078efcff */
[----:B------:R-:W-:Y:S06]  /*1230*/  BRA `(.L_x_18) ;  /* 0x0000000000107947 */ /* 0x000fec0003800000 */
.L_x_17:
[----:B------:R-:W-:-:S04]  /*1240*/  LOP3.LUT R0, R0, 0x80000000, RZ, 0xc0, !PT ;  /* 0x8000000000007812 */ /* 0x000fc800078ec0ff */
[----:B------:R-:W-:Y:S01]  /*1250*/  LOP3.LUT R0, R0, 0x7f800000, RZ, 0xfc, !PT ;  /* 0x7f80000000007812 */ /* 0x000fe200078efcff */
[----:B------:R-:W-:Y:S06]  /*1260*/  BRA `(.L_x_18) ;  /* 0x0000000000047947 */ /* 0x000fec0003800000 */
.L_x_16:
[----:B------:R-:W-:-:S07]  /*1270*/  IMAD R0, R9, 0x800000, R0 ;  /* 0x0080000009007824 */ /* 0x000fce00078e0200 */
.L_x_18:
[----:B------:R-:W-:Y:S05]  /*1280*/  BSYNC.RECONVERGENT B2 ;  /* 0x0000000000027941 */ /* 0x000fea0003800200 */
.L_x_15:
[----:B------:R-:W-:Y:S05]  /*1290*/  BRA `(.L_x_19) ;  /* 0x0000000000207947 */ /* 0x000fea0003800000 */
.L_x_14:
[----:B------:R-:W-:-:S04]  /*12a0*/  LOP3.LUT R0, R3, 0x80000000, R0, 0x48, !PT ;  /* 0x8000000003007812 */ /* 0x000fc800078e4800 */
[----:B------:R-:W-:Y:S01]  /*12b0*/  LOP3.LUT R0, R0, 0x7f800000, RZ, 0xfc, !PT ;  /* 0x7f80000000007812 */ /* 0x000fe200078efcff */
[----:B------:R-:W-:Y:S06]  /*12c0*/  BRA `(.L_x_19) ;  /* 0x0000000000147947 */ /* 0x000fec0003800000 */
.L_x_13:
[----:B------:R-:W-:Y:S01]  /*12d0*/  LOP3.LUT R0, R3, 0x80000000, R0, 0x48, !PT ;  /* 0x8000000003007812 */ /* 0x000fe200078e4800 */
[----:B------:R-:W-:Y:S06]  /*12e0*/  BRA `(.L_x_19) ;  /* 0x00000000000c7947 */ /* 0x000fec0003800000 */
.L_x_12:
[----:B------:R-:W0:Y:S01]  /*12f0*/  MUFU.RSQ R0, -QNAN ;  /* 0xffc0000000007908 */ /* 0x000e220000001400 */
[----:B------:R-:W-:Y:S05]  /*1300*/  BRA `(.L_x_19) ;  /* 0x0000000000047947 */ /* 0x000fea0003800000 */
.L_x_11:
[----:B------:R-:W-:-:S07]  /*1310*/  FADD.FTZ R0, R0, R3 ;  /* 0x0000000300007221 */ /* 0x000fce0000010000 */
.L_x_19:
[----:B------:R-:W-:Y:S05]  /*1320*/  BSYNC.RECONVERGENT B1 ;  /* 0x0000000000017941 */ /* 0x000fea0003800200 */
.L_x_9:
[----:B------:R-:W-:Y:S02]  /*1330*/  IMAD.MOV.U32 R8, RZ, RZ, R4 ;  /* 0x000000ffff087224 */ /* 0x000fe400078e0004 */
[----:B------:R-:W-:-:S04]  /*1340*/  IMAD.MOV.U32 R9, RZ, RZ, 0x0 ;  /* 0x00000000ff097424 */ /* 0x000fc800078e00ff */
[----:B0-----:R-:W-:Y:S05]  /*1350*/  RET.REL.NODEC R8 `(_Z15computeFeaturesPKhiiPiiiPh) ;  /* 0xffffffec08287950 */ /* 0x001fea0003c3ffff */
.L_x_20:
[----:B------:R-:W-:-:S00]  /*1360*/  BRA `(.L_x_20) ;  /* 0xfffffffc00fc7947 */ /* 0x000fc0000383ffff */
[----:B------:R-:W-:-:S00]  /*1370*/  NOP ;  /* 0x0000000000007918 */ /* 0x000fc00000000000 */
        /* <DEDUP_REMOVED lines=8> */
.L_x_24:


//--------------------- .text._Z12gaussianBlurPKhPhii --------------------------
	.section	.text._Z12gaussianBlurPKhPhii,"ax",@progbits
	.align	128
        .global         _Z12gaussianBlurPKhPhii
        .type           _Z12gaussianBlurPKhPhii,@function
        .size           _Z12gaussianBlurPKhPhii,(.L_x_26 - _Z12gaussianBlurPKhPhii)
        .other          _Z12gaussianBlurPKhPhii,@"STO_CUDA_ENTRY STV_DEFAULT"
_Z12gaussianBlurPKhPhii:
.text._Z12gaussianBlurPKhPhii:
        /* <DEDUP_REMOVED lines=14> */
[----:B------:R-:W-:Y:S01]  /*00e0*/  I2FP.F32.S32 R0, R6 ;  /* 0x0000000600007245 */ /* 0x000fe20000201400 */
[----:B------:R-:W-:Y:S01]  /*00f0*/  UIADD3 UR5, UPT, UPT, UR7, -0x1, URZ ;  /* 0xffffffff07057890 */ /* 0x000fe2000fffe0ff */
[----:B------:R-:W-:Y:S01]  /*0100*/  I2FP.F32.U32 R2, R7 ;  /* 0x0000000700027245 */ /* 0x000fe20000201000 */
[C---:B------:R-:W-:Y:S01]  /*0110*/  VIADD R4, R7.reuse, 0xffffffff ;  /* 0xffffffff07047836 */ /* 0x040fe20000000000 */
[----:B------:R-:W-:Y:S01]  /*0120*/  FMNMX R5, RZ, R0, !PT ;  /* 0x00000000ff057209 */ /* 0x000fe20007800000 */
[C---:B------:R-:W-:Y:S01]  /*0130*/  VIADD R3, R6.reuse, 0xffffffff ;  /* 0xffffffff06037836 */ /* 0x040fe20000000000 */
[----:B------:R-:W-:Y:S01]  /*0140*/  I2FP.F32.S32 R0, UR4 ;  /* 0x0000000400007c45 */ /* 0x000fe20008201400 */
[----:B------:R-:W-:Y:S01]  /*0150*/  VIADD R8, R6, 0x1 ;  /* 0x0000000106087836 */ /* 0x000fe20000000000 */
[----:B------:R-:W-:Y:S01]  /*0160*/  I2FP.F32.S32 R4, R4 ;  /* 0x0000000400047245 */ /* 0x000fe20000201400 */
[----:B------:R-:W-:Y:S01]  /*0170*/  VIADD R10, R7, 0x1 ;  /* 0x00000001070a7836 */ /* 0x000fe20000000000 */
[----:B------:R-:W-:Y:S01]  /*0180*/  FMNMX R16, R0, R5, PT ;  /* 0x0000000500107209 */ /* 0x000fe20003800000 */
[----:B------:R-:W0:Y:S01]  /*0190*/  LDCU.128 UR8, c[0x0][0x380] ;  /* 0x00007000ff0877ac */ /* 0x000e220008000c00 */
[----:B------:R-:W-:-:S02]  /*01a0*/  FMNMX R5, RZ, R2, !PT ;  /* 0x00000002ff057209 */ /* 0x000fc40007800000 */
[----:B------:R-:W-:Y:S01]  /*01b0*/  I2FP.F32.U32 R2, UR5 ;  /* 0x0000000500027c45 */ /* 0x000fe20008201000 */
[----:B------:R-:W1:Y:S01]  /*01c0*/  LDCU.64 UR4, c[0x0][0x358] ;  /* 0x00006b00ff0477ac */ /* 0x000e620008000a00 */
[----:B------:R-:W-:Y:S01]  /*01d0*/  I2FP.F32.S32 R3, R3 ;  /* 0x0000000300037245 */ /* 0x000fe20000201400 */
[----:B------:R-:W-:Y:S01]  /*01e0*/  F2I.TRUNC.NTZ R16, R16 ;  /* 0x0000001000107305 */ /* 0x000fe2000020f100 */
[C---:B------:R-:W-:Y:S01]  /*01f0*/  FMNMX R9, R2.reuse, R5, PT ;  /* 0x0000000502097209 */ /* 0x040fe20003800000 */
[----:B------:R-:W2:Y:S01]  /*0200*/  LDCU.128 UR12, c[0x3][URZ] ;  /* 0x00c00000ff0c77ac */ /* 0x000ea20008000c00 */
[----:B------:R-:W-:Y:S02]  /*0210*/  FMNMX R5, RZ, R4, !PT ;  /* 0x00000004ff057209 */ /* 0x000fe40007800000 */
[----:B------:R-:W-:Y:S01]  /*0220*/  FMNMX R3, RZ, R3, !PT ;  /* 0x00000003ff037209 */ /* 0x000fe20007800000 */
[----:B------:R-:W3:Y:S01]  /*0230*/  LDCU.128 UR16, c[0x3][0x10] ;  /* 0x00c00200ff1077ac */ /* 0x000ee20008000c00 */
[----:B------:R-:W-:Y:S01]  /*0240*/  FMNMX R5, R2, R5, PT ;  /* 0x0000000502057209 */ /* 0x000fe20003800000 */
[----:B------:R-:W4:Y:S01]  /*0250*/  F2I.TRUNC.NTZ R9, R9 ;  /* 0x0000000900097305 */ /* 0x000f22000020f100 */
[----:B------:R-:W-:-:S02]  /*0260*/  FMNMX R3, R0, R3, PT ;  /* 0x0000000300037209 */ /* 0x000fc40003800000 */
[----:B------:R-:W-:Y:S02]  /*0270*/  I2FP.F32.S32 R8, R8 ;  /* 0x0000000800087245 */ /* 0x000fe40000201400 */
[----:B------:R-:W-:Y:S02]  /*0280*/  I2FP.F32.U32 R10, R10 ;  /* 0x0000000a000a7245 */ /* 0x000fe40000201000 */
[----:B------:R-:W-:Y:S01]  /*0290*/  FMNMX R11, RZ, R8, !PT ;  /* 0x00000008ff0b7209 */ /* 0x000fe20007800000 */
[----:B------:R4:W5:Y:S01]  /*02a0*/  F2I.TRUNC.NTZ R4, R3 ;  /* 0x0000000300047305 */ /* 0x000962000020f100 */
[----:B------:R-:W-:Y:S02]  /*02b0*/  FMNMX R13, RZ, R10, !PT ;  /* 0x0000000aff0d7209 */ /* 0x000fe40007800000 */
[----:B------:R-:W-:Y:S02]  /*02c0*/  FMNMX R11, R0, R11, PT ;  /* 0x0000000b000b7209 */ /* 0x000fe40003800000 */
[----:B------:R-:W-:-:S03]  /*02d0*/  FMNMX R17, R2, R13, PT ;  /* 0x0000000d02117209 */ /* 0x000fc60003800000 */
[----:B------:R-:W0:Y:S01]  /*02e0*/  F2I.TRUNC.NTZ R5, R5 ;  /* 0x0000000500057305 */ /* 0x000e22000020f100 */
[C---:B----4-:R-:W-:Y:S02]  /*02f0*/  IMAD R3, R9.reuse, UR6, R16 ;  /* 0x0000000609037c24 */ /* 0x050fe4000f8e0210 */
[----:B-----5:R-:W-:-:S05]  /*0300*/  IMAD R20, R9, UR6, R4 ;  /* 0x0000000609147c24 */ /* 0x020fca000f8e0204 */
[----:B------:R-:W4:Y:S01]  /*0310*/  F2I.TRUNC.NTZ R10, R11 ;  /* 0x0000000b000a7305 */ /* 0x000f22000020f100 */
[----:B0-----:R-:W-:-:S07]  /*0320*/  IMAD R2, R5, UR6, R4 ;  /* 0x0000000605027c24 */ /* 0x001fce000f8e0204 */
[----:B------:R-:W0:Y:S01]  /*0330*/  F2I.TRUNC.NTZ R17, R17 ;  /* 0x0000001100117305 */ /* 0x000e22000020f100 */
[----:B------:R-:W-:Y:S01]  /*0340*/  IMAD R8, R5, UR6, R16 ;  /* 0x0000000605087c24 */ /* 0x000fe2000f8e0210 */
[----:B------:R-:W-:-:S04]  /*0350*/  IADD3 R12, P0, PT, R2, UR8, RZ ;  /* 0x00000008020c7c10 */ /* 0x000fc8000ff1e0ff */
[----:B------:R-:W-:Y:S01]  /*0360*/  IADD3 R14, P1, PT, R8, UR8, RZ ;  /* 0x00000008080e7c10 */ /* 0x000fe2000ff3e0ff */
[--C-:B----4-:R-:W-:Y:S01]  /*0370*/  IMAD R5, R5, UR6, R10.reuse ;  /* 0x0000000605057c24 */ /* 0x110fe2000f8e020a */
[----:B------:R-:W-:Y:S01]  /*0380*/  LEA.HI.X.SX32 R13, R2, UR9, 0x1, P0 ;  /* 0x00000009020d7c11 */ /* 0x000fe200080f0eff */
[----:B------:R-:W-:Y:S01]  /*0390*/  IMAD R9, R9, UR6, R10 ;  /* 0x0000000609097c24 */ /* 0x000fe2000f8e020a */
[----:B------:R-:W-:Y:S02]  /*03a0*/  LEA.HI.X.SX32 R15, R8, UR9, 0x1, P1 ;  /* 0x00000009080f7c11 */ /* 0x000fe400088f0eff */
[----:B------:R-:W-:Y:S01]  /*03b0*/  IADD3 R18, P0, PT, R5, UR8, RZ ;  /* 0x0000000805127c10 */ /* 0x000fe2000ff1e0ff */
[----:B-1----:R-:W4:Y:S01]  /*03c0*/  LDG.E.U8 R12, desc[UR4][R12.64] ;  /* 0x000000040c0c7981 */ /* 0x002f22000c1e1100 */
[----:B0-----:R-:W-:Y:S01]  /*03d0*/  IMAD R0, R17, UR6, R4 ;  /* 0x0000000611007c24 */ /* 0x001fe2000f8e0204 */
[C---:B------:R-:W-:Y:S02]  /*03e0*/  IADD3 R4, P1, PT, R20.reuse, UR8, RZ ;  /* 0x0000000814047c10 */ /* 0x040fe4000ff3e0ff */
[----:B------:R-:W5:Y:S01]  /*03f0*/  LDG.E.U8 R14, desc[UR4][R14.64] ;  /* 0x000000040e0e7981 */ /* 0x000f62000c1e1100 */
[----:B------:R-:W-:Y:S01]  /*0400*/  LEA.HI.X.SX32 R19, R5, UR9, 0x1, P0 ;  /* 0x0000000905137c11 */ /* 0x000fe200080f0eff */
[----:B------:R-:W-:Y:S01]  /*0410*/  IMAD R16, R17, UR6, R16 ;  /* 0x0000000611107c24 */ /* 0x000fe2000f8e0210 */
[----:B------:R-:W-:Y:S01]  /*0420*/  IADD3 R2, P0, PT, R3, UR8, RZ ;  /* 0x0000000803027c10 */ /* 0x000fe2000ff1e0ff */
[----:B------:R-:W-:Y:S01]  /*0430*/  IMAD R17, R17, UR6, R10 ;  /* 0x0000000611117c24 */ /* 0x000fe2000f8e020a */
[----:B------:R-:W-:Y:S01]  /*0440*/  LEA.HI.X.SX32 R5, R20, UR9, 0x1, P1 ;  /* 0x0000000914057c11 */ /* 0x000fe200088f0eff */
[----:B------:R-:W3:Y:S01]  /*0450*/  LDG.E.U8 R18, desc[UR4][R18.64] ;  /* 0x0000000412127981 */ /* 0x000ee2000c1e1100 */
[----:B------:R-:W-:-:S02]  /*0460*/  LEA.HI.X.SX32 R3, R3, UR9, 0x1, P0 ;  /* 0x0000000903037c11 */ /* 0x000fc400080f0eff */
[C---:B------:R-:W-:Y:S01]  /*0470*/  IADD3 R8, P1, PT, R9.reuse, UR8, RZ ;  /* 0x0000000809087c10 */ /* 0x040fe2000ff3e0ff */
[----:B------:R-:W3:Y:S01]  /*0480*/  LDG.E.U8 R4, desc[UR4][R4.64] ;  /* 0x0000000404047981 */ /* 0x000ee2000c1e1100 */
[----:B------:R-:W-:Y:S02]  /*0490*/  IADD3 R10, P0, PT, R0, UR8, RZ ;  /* 0x00000008000a7c10 */ /* 0x000fe4000ff1e0ff */
[----:B------:R-:W-:Y:S01]  /*04a0*/  LEA.HI.X.SX32 R9, R9, UR9, 0x1, P1 ;  /* 0x0000000909097c11 */ /* 0x000fe200088f0eff */
[----:B------:R5:W3:Y:S01]  /*04b0*/  LDG.E.U8 R2, desc[UR4][R2.64] ;  /* 0x0000000402027981 */ /* 0x000ae2000c1e1100 */
[----:B------:R-:W-:Y:S02]  /*04c0*/  IADD3 R20, P1, PT, R16, UR8, RZ ;  /* 0x0000000810147c10 */ /* 0x000fe4000ff3e0ff */
[----:B------:R-:W-:Y:S01]  /*04d0*/  LEA.HI.X.SX32 R11, R0, UR9, 0x1, P0 ;  /* 0x00000009000b7c11 */ /* 0x000fe200080f0eff */
[----:B------:R-:W3:Y:S01]  /*04e0*/  LDG.E.U8 R8, desc[UR4][R8.64] ;  /* 0x0000000408087981 */ /* 0x000ee2000c1e1100 */
[C---:B------:R-:W-:Y:S01]  /*04f0*/  IADD3 R22, P0, PT, R17.reuse, UR8, RZ ;  /* 0x0000000811167c10 */ /* 0x040fe2000ff1e0ff */
[----:B------:R-:W0:Y:S01]  /*0500*/  LDCU UR8, c[0x3][0x20] ;  /* 0x00c00400ff0877ac */ /* 0x000e220008000800 */
[----:B------:R-:W-:Y:S01]  /*0510*/  LEA.HI.X.SX32 R21, R16, UR9, 0x1, P1 ;  /* 0x0000000910157c11 */ /* 0x000fe200088f0eff */
[----:B------:R-:W3:Y:S01]  /*0520*/  LDG.E.U8 R10, desc[UR4][R10.64] ;  /* 0x000000040a0a7981 */ /* 0x000ee2000c1e1100 */
[----:B------:R-:W-:-:S03]  /*0530*/  LEA.HI.X.SX32 R23, R17, UR9, 0x1, P0 ;  /* 0x0000000911177c11 */ /* 0x000fc600080f0eff */
[----:B------:R-:W3:Y:S04]  /*0540*/  LDG.E.U8 R20, desc[UR4][R20.64] ;  /* 0x0000000414147981 */ /* 0x000ee8000c1e1100 */
[----:B------:R-:W3:Y:S01]  /*0550*/  LDG.E.U8 R22, desc[UR4][R22.64] ;  /* 0x0000000416167981 */ /* 0x000ee2000c1e1100 */
[----:B------:R-:W-:Y:S01]  /*0560*/  IMAD R6, R7, UR6, R6 ;  /* 0x0000000607067c24 */ /* 0x000fe2000f8e0206 */
[----:B----4-:R-:W-:Y:S02]  /*0570*/  I2FP.F32.U32 R0, R12 ;  /* 0x0000000c00007245 */ /* 0x010fe40000201000 */
[----:B-----5:R-:W-:-:S03]  /*0580*/  I2FP.F32.U32 R3, R14 ;  /* 0x0000000e00037245 */ /* 0x020fc60000201000 */
[----:B--2---:R-:W-:-:S04]  /*0590*/  FFMA R0, R0, UR12, RZ ;  /* 0x0000000c00007c23 */ /* 0x004fc800080000ff */
[----:B------:R-:W-:Y:S01]  /*05a0*/  FFMA R0, R3, UR13, R0 ;  /* 0x0000000d03007c23 */ /* 0x000fe20008000000 */
[----:B---3--:R-:W-:Y:S02]  /*05b0*/  I2FP.F32.U32 R5, R18 ;  /* 0x0000001200057245 */ /* 0x008fe40000201000 */
[----:B------:R-:W-:-:S03]  /*05c0*/  I2FP.F32.U32 R3, R4 ;  /* 0x0000000400037245 */ /* 0x000fc60000201000 */
[----:B------:R-:W-:Y:S01]  /*05d0*/  FFMA R0, R5, UR14, R0 ;  /* 0x0000000e05007c23 */ /* 0x000fe20008000000 */
        /* <DEDUP_REMOVED lines=9> */
[----:B------:R-:W-:-:S04]  /*0670*/  FFMA R0, R3, UR19, R0 ;  /* 0x0000001303007c23 */ /* 0x000fc80008000000 */
[----:B0-----:R-:W-:-:S04]  /*0680*/  FFMA R0, R5, UR8, R0 ;  /* 0x0000000805007c23 */ /* 0x001fc80008000000 */
[----:B------:R-:W0:Y:S01]  /*0690*/  F2I.U32.TRUNC.NTZ R5, R0 ;  /* 0x0000000000057305 */ /* 0x000e22000020f000 */
[----:B------:R-:W-:-:S04]  /*06a0*/  IADD3 R2, P0, PT, R6, UR10, RZ ;  /* 0x0000000a06027c10 */ /* 0x000fc8000ff1e0ff */
[----:B------:R-:W-:-:S05]  /*06b0*/  LEA.HI.X.SX32 R3, R6, UR11, 0x1, P0 ;  /* 0x0000000b06037c11 */ /* 0x000fca00080f0eff */
[----:B0-----:R-:W-:Y:S01]  /*06c0*/  STG.E.U8 desc[UR4][R2.64], R5 ;  /* 0x0000000502007986 */ /* 0x001fe2000c101104 */
[----:B------:R-:W-:Y:S05]  /*06d0*/  EXIT ;  /* 0x000000000000794d */ /* 0x000fea0003800000 */
.L_x_21:
        /* <DEDUP_REMOVED lines=10> */
.L_x_26:


//--------------------- .nv.shared.reserved.0     --------------------------
	.section	.nv.shared.reserved.0,"aw",@nobits
	.weak		__nv_reservedSMEM_offset_0_alias
	.size		__nv_reservedSMEM_offset_0_alias, 0, 64
	.other		__nv_reservedSMEM_offset_0_alias,@"STO_CUDA_RESERVED_SHARED STV_DEFAULT"
__nv_reservedSMEM_offset_0_alias:
	.zero		0
	.zero		64


//--------------------- .nv.constant0._Z15computeFeaturesPKhiiPiiiPh --------------------------
	.section	.nv.constant0._Z15computeFeaturesPKhiiPiiiPh,"a",@progbits
	.sectionflags	@""
	.align	4
.nv.constant0._Z15computeFeaturesPKhiiPiiiPh:
	.zero		936


//--------------------- .nv.constant0._Z12gaussianBlurPKhPhii --------------------------
	.section	.nv.constant0._Z12gaussianBlurPKhPhii,"a",@progbits
	.sectionflags	@""
	.align	4
.nv.constant0._Z12gaussianBlurPKhPhii:
	.zero		920


//--------------------- SYMBOLS --------------------------

	.type		.nv.reservedSmem.offset0,@object
	.size		.nv.reservedSmem.offset0,0x4
